//
// Generated by NVIDIA NVVM Compiler
//
// Compiler Build ID: CL-36424714
// Cuda compilation tools, release 13.0, V13.0.88
// Based on NVVM 20.0.0
//

.version 9.0
.target sm_100
.address_size 64

	// .globl	_Z10batched_luPfS_S_ii

.visible .entry _Z10batched_luPfS_S_ii(
	.param .u64 .ptr .align 1 _Z10batched_luPfS_S_ii_param_0,
	.param .u64 .ptr .align 1 _Z10batched_luPfS_S_ii_param_1,
	.param .u64 .ptr .align 1 _Z10batched_luPfS_S_ii_param_2,
	.param .u32 _Z10batched_luPfS_S_ii_param_3,
	.param .u32 _Z10batched_luPfS_S_ii_param_4
)
{
	.reg .pred 	%p<28>;
	.reg .b16 	%rs<13>;
	.reg .b32 	%r<93>;
	.reg .b32 	%f<141>;
	.reg .b64 	%rd<95>;

	ld.param.u64 	%rd5, [_Z10batched_luPfS_S_ii_param_0];
	ld.param.u64 	%rd6, [_Z10batched_luPfS_S_ii_param_1];
	ld.param.u64 	%rd7, [_Z10batched_luPfS_S_ii_param_2];
	ld.param.u32 	%r33, [_Z10batched_luPfS_S_ii_param_3];
	ld.param.u32 	%r34, [_Z10batched_luPfS_S_ii_param_4];
	cvta.to.global.u64 	%rd1, %rd6;
	cvta.to.global.u64 	%rd2, %rd7;
	cvta.to.global.u64 	%rd3, %rd5;
	mov.u32 	%r1, %ctaid.x;
	setp.ge.s32 	%p2, %r1, %r34;
	@%p2 bra 	$L__BB0_33;
	mov.u32 	%r2, %tid.x;
	setp.lt.s32 	%p3, %r33, 1;
	@%p3 bra 	$L__BB0_33;
	mul.lo.s32 	%r36, %r33, %r1;
	mul.lo.s32 	%r3, %r36, %r34;
	add.s32 	%r4, %r3, %r2;
	mul.lo.s32 	%r5, %r34, %r1;
	mul.lo.s32 	%r37, %r33, %r2;
	add.s32 	%r6, %r3, %r37;
	add.s32 	%r38, %r4, %r37;
	mul.wide.u32 	%rd8, %r38, 4;
	add.s64 	%rd4, %rd1, %rd8;
	mov.b32 	%r82, 0;
	mov.b16 	%rs11, 0;
	mul.wide.u32 	%rd33, %r33, 4;
	mov.u16 	%rs12, %rs11;
$L__BB0_3:
	setp.lt.u32 	%p4, %r2, %r33;
	cvt.u32.u16 	%r39, %rs12;
	and.b32  	%r8, %r39, 7;
	setp.ge.u32 	%p5, %r2, %r82;
	and.pred  	%p1, %p4, %p5;
	not.pred 	%p6, %p1;
	@%p6 bra 	$L__BB0_17;
	setp.eq.s32 	%p7, %r82, 0;
	mov.f32 	%f132, 0f00000000;
	@%p7 bra 	$L__BB0_16;
	mad.lo.s32 	%r9, %r82, %r33, %r3;
	setp.lt.u32 	%p8, %r82, 8;
	mov.b32 	%r87, 0;
	mov.f32 	%f132, 0f00000000;
	@%p8 bra 	$L__BB0_8;
	and.b32  	%r41, %r82, -8;
	neg.s32 	%r85, %r41;
	mov.f32 	%f132, 0f00000000;
	mov.u32 	%r83, %r9;
	mov.u32 	%r84, %r4;
$L__BB0_7:
	.pragma "nounroll";
	and.b32  	%r87, %r82, 2147483640;
	mul.wide.s32 	%rd9, %r83, 4;
	add.s64 	%rd10, %rd1, %rd9;
	ld.global.f32 	%f29, [%rd10];
	mul.wide.s32 	%rd11, %r84, 4;
	add.s64 	%rd12, %rd2, %rd11;
	ld.global.f32 	%f30, [%rd12];
	fma.rn.f32 	%f31, %f29, %f30, %f132;
	ld.global.f32 	%f32, [%rd10+4];
	mul.wide.u32 	%rd13, %r33, 4;
	add.s64 	%rd14, %rd12, %rd13;
	ld.global.f32 	%f33, [%rd14];
	fma.rn.f32 	%f34, %f32, %f33, %f31;
	ld.global.f32 	%f35, [%rd10+8];
	add.s64 	%rd15, %rd14, %rd13;
	ld.global.f32 	%f36, [%rd15];
	fma.rn.f32 	%f37, %f35, %f36, %f34;
	ld.global.f32 	%f38, [%rd10+12];
	add.s64 	%rd16, %rd15, %rd13;
	ld.global.f32 	%f39, [%rd16];
	fma.rn.f32 	%f40, %f38, %f39, %f37;
	ld.global.f32 	%f41, [%rd10+16];
	add.s64 	%rd17, %rd16, %rd13;
	ld.global.f32 	%f42, [%rd17];
	fma.rn.f32 	%f43, %f41, %f42, %f40;
	ld.global.f32 	%f44, [%rd10+20];
	add.s64 	%rd18, %rd17, %rd13;
	ld.global.f32 	%f45, [%rd18];
	fma.rn.f32 	%f46, %f44, %f45, %f43;
	ld.global.f32 	%f47, [%rd10+24];
	add.s64 	%rd19, %rd18, %rd13;
	ld.global.f32 	%f48, [%rd19];
	fma.rn.f32 	%f49, %f47, %f48, %f46;
	ld.global.f32 	%f50, [%rd10+28];
	add.s64 	%rd20, %rd19, %rd13;
	ld.global.f32 	%f51, [%rd20];
	fma.rn.f32 	%f132, %f50, %f51, %f49;
	add.s32 	%r85, %r85, 8;
	shl.b32 	%r42, %r33, 3;
	add.s32 	%r84, %r84, %r42;
	add.s32 	%r83, %r83, 8;
	setp.ne.s32 	%p9, %r85, 0;
	@%p9 bra 	$L__BB0_7;
$L__BB0_8:
	and.b32  	%r43, %r82, 7;
	setp.eq.s32 	%p10, %r43, 0;
	@%p10 bra 	$L__BB0_16;
	add.s32 	%r44, %r8, -1;
	setp.lt.u32 	%p11, %r44, 3;
	@%p11 bra 	$L__BB0_11;
	add.s32 	%r45, %r9, %r87;
	mul.wide.s32 	%rd21, %r45, 4;
	add.s64 	%rd22, %rd1, %rd21;
	ld.global.f32 	%f53, [%rd22];
	mad.lo.s32 	%r46, %r87, %r33, %r4;
	mul.wide.s32 	%rd23, %r46, 4;
	add.s64 	%rd24, %rd2, %rd23;
	ld.global.f32 	%f54, [%rd24];
	fma.rn.f32 	%f55, %f53, %f54, %f132;
	ld.global.f32 	%f56, [%rd22+4];
	add.s64 	%rd26, %rd24, %rd33;
	ld.global.f32 	%f57, [%rd26];
	fma.rn.f32 	%f58, %f56, %f57, %f55;
	ld.global.f32 	%f59, [%rd22+8];
	add.s64 	%rd27, %rd26, %rd33;
	ld.global.f32 	%f60, [%rd27];
	fma.rn.f32 	%f61, %f59, %f60, %f58;
	ld.global.f32 	%f62, [%rd22+12];
	add.s64 	%rd28, %rd27, %rd33;
	ld.global.f32 	%f63, [%rd28];
	fma.rn.f32 	%f132, %f62, %f63, %f61;
	add.s32 	%r87, %r87, 4;
$L__BB0_11:
	and.b32  	%r47, %r8, 3;
	setp.eq.s32 	%p12, %r47, 0;
	@%p12 bra 	$L__BB0_16;
	and.b16  	%rs7, %rs11, 3;
	setp.eq.s16 	%p13, %rs7, 1;
	@%p13 bra 	$L__BB0_14;
	add.s32 	%r48, %r9, %r87;
	mul.wide.s32 	%rd29, %r48, 4;
	add.s64 	%rd30, %rd1, %rd29;
	ld.global.f32 	%f65, [%rd30];
	mad.lo.s32 	%r49, %r87, %r33, %r4;
	mul.wide.s32 	%rd31, %r49, 4;
	add.s64 	%rd32, %rd2, %rd31;
	ld.global.f32 	%f66, [%rd32];
	fma.rn.f32 	%f67, %f65, %f66, %f132;
	ld.global.f32 	%f68, [%rd30+4];
	add.s64 	%rd34, %rd32, %rd33;
	ld.global.f32 	%f69, [%rd34];
	fma.rn.f32 	%f132, %f68, %f69, %f67;
	add.s32 	%r87, %r87, 2;
$L__BB0_14:
	and.b16  	%rs8, %rs11, 1;
	setp.eq.b16 	%p14, %rs8, 1;
	not.pred 	%p15, %p14;
	@%p15 bra 	$L__BB0_16;
	add.s32 	%r50, %r9, %r87;
	mul.wide.s32 	%rd35, %r50, 4;
	add.s64 	%rd36, %rd1, %rd35;
	ld.global.f32 	%f70, [%rd36];
	mad.lo.s32 	%r51, %r87, %r33, %r4;
	mul.wide.s32 	%rd37, %r51, 4;
	add.s64 	%rd38, %rd2, %rd37;
	ld.global.f32 	%f71, [%rd38];
	fma.rn.f32 	%f132, %f70, %f71, %f132;
$L__BB0_16:
	add.s32 	%r52, %r82, %r5;
	mad.lo.s32 	%r53, %r52, %r33, %r2;
	mul.wide.s32 	%rd39, %r53, 4;
	add.s64 	%rd40, %rd3, %rd39;
	ld.global.f32 	%f72, [%rd40];
	sub.f32 	%f73, %f72, %f132;
	add.s64 	%rd41, %rd2, %rd39;
	st.global.f32 	[%rd41], %f73;
$L__BB0_17:
	bar.sync 	0;
	@%p6 bra 	$L__BB0_32;
	setp.eq.s32 	%p17, %r82, %r2;
	@%p17 bra 	$L__BB0_34;
	setp.eq.s32 	%p18, %r82, 0;
	mov.f32 	%f140, 0f00000000;
	@%p18 bra 	$L__BB0_31;
	add.s32 	%r23, %r82, %r3;
	setp.lt.u32 	%p19, %r82, 8;
	mov.b32 	%r90, 0;
	mov.f32 	%f140, 0f00000000;
	@%p19 bra 	$L__BB0_23;
	and.b32  	%r90, %r82, 2147483640;
	mov.b32 	%r89, 0;
	mov.f32 	%f140, 0f00000000;
$L__BB0_22:
	.pragma "nounroll";
	add.s32 	%r56, %r6, %r89;
	mul.wide.u32 	%rd42, %r56, 4;
	add.s64 	%rd43, %rd1, %rd42;
	ld.global.f32 	%f78, [%rd43];
	mad.lo.s32 	%r57, %r89, %r33, %r23;
	mul.wide.u32 	%rd44, %r57, 4;
	add.s64 	%rd45, %rd2, %rd44;
	ld.global.f32 	%f79, [%rd45];
	fma.rn.f32 	%f80, %f78, %f79, %f140;
	ld.global.f32 	%f81, [%rd43+4];
	add.s32 	%r58, %r57, %r33;
	mul.wide.u32 	%rd46, %r58, 4;
	add.s64 	%rd47, %rd2, %rd46;
	ld.global.f32 	%f82, [%rd47];
	fma.rn.f32 	%f83, %f81, %f82, %f80;
	ld.global.f32 	%f84, [%rd43+8];
	add.s32 	%r59, %r58, %r33;
	mul.wide.u32 	%rd48, %r59, 4;
	add.s64 	%rd49, %rd2, %rd48;
	ld.global.f32 	%f85, [%rd49];
	fma.rn.f32 	%f86, %f84, %f85, %f83;
	ld.global.f32 	%f87, [%rd43+12];
	add.s32 	%r60, %r59, %r33;
	mul.wide.u32 	%rd50, %r60, 4;
	add.s64 	%rd51, %rd2, %rd50;
	ld.global.f32 	%f88, [%rd51];
	fma.rn.f32 	%f89, %f87, %f88, %f86;
	ld.global.f32 	%f90, [%rd43+16];
	add.s32 	%r61, %r60, %r33;
	mul.wide.u32 	%rd52, %r61, 4;
	add.s64 	%rd53, %rd2, %rd52;
	ld.global.f32 	%f91, [%rd53];
	fma.rn.f32 	%f92, %f90, %f91, %f89;
	ld.global.f32 	%f93, [%rd43+20];
	add.s32 	%r62, %r61, %r33;
	mul.wide.u32 	%rd54, %r62, 4;
	add.s64 	%rd55, %rd2, %rd54;
	ld.global.f32 	%f94, [%rd55];
	fma.rn.f32 	%f95, %f93, %f94, %f92;
	ld.global.f32 	%f96, [%rd43+24];
	add.s32 	%r63, %r62, %r33;
	mul.wide.u32 	%rd56, %r63, 4;
	add.s64 	%rd57, %rd2, %rd56;
	ld.global.f32 	%f97, [%rd57];
	fma.rn.f32 	%f98, %f96, %f97, %f95;
	ld.global.f32 	%f99, [%rd43+28];
	add.s32 	%r64, %r63, %r33;
	mul.wide.u32 	%rd58, %r64, 4;
	add.s64 	%rd59, %rd2, %rd58;
	ld.global.f32 	%f100, [%rd59];
	fma.rn.f32 	%f140, %f99, %f100, %f98;
	add.s32 	%r89, %r89, 8;
	setp.ne.s32 	%p20, %r89, %r90;
	@%p20 bra 	$L__BB0_22;
$L__BB0_23:
	and.b32  	%r65, %r82, 7;
	setp.eq.s32 	%p21, %r65, 0;
	@%p21 bra 	$L__BB0_31;
	add.s32 	%r66, %r8, -1;
	setp.lt.u32 	%p22, %r66, 3;
	@%p22 bra 	$L__BB0_26;
	add.s32 	%r67, %r6, %r90;
	mul.wide.u32 	%rd60, %r67, 4;
	add.s64 	%rd61, %rd1, %rd60;
	ld.global.f32 	%f102, [%rd61];
	mad.lo.s32 	%r68, %r90, %r33, %r23;
	mul.wide.u32 	%rd62, %r68, 4;
	add.s64 	%rd63, %rd2, %rd62;
	ld.global.f32 	%f103, [%rd63];
	fma.rn.f32 	%f104, %f102, %f103, %f140;
	cvt.u64.u32 	%rd64, %r6;
	cvt.u64.u32 	%rd65, %r90;
	add.s64 	%rd66, %rd64, %rd65;
	shl.b64 	%rd67, %rd66, 2;
	add.s64 	%rd68, %rd1, %rd67;
	ld.global.f32 	%f105, [%rd68+4];
	add.s32 	%r69, %r68, %r33;
	mul.wide.u32 	%rd69, %r69, 4;
	add.s64 	%rd70, %rd2, %rd69;
	ld.global.f32 	%f106, [%rd70];
	fma.rn.f32 	%f107, %f105, %f106, %f104;
	ld.global.f32 	%f108, [%rd68+8];
	add.s32 	%r70, %r69, %r33;
	mul.wide.u32 	%rd71, %r70, 4;
	add.s64 	%rd72, %rd2, %rd71;
	ld.global.f32 	%f109, [%rd72];
	fma.rn.f32 	%f110, %f108, %f109, %f107;
	ld.global.f32 	%f111, [%rd68+12];
	add.s32 	%r71, %r70, %r33;
	mul.wide.u32 	%rd73, %r71, 4;
	add.s64 	%rd74, %rd2, %rd73;
	ld.global.f32 	%f112, [%rd74];
	fma.rn.f32 	%f140, %f111, %f112, %f110;
	add.s32 	%r90, %r90, 4;
$L__BB0_26:
	and.b32  	%r72, %r8, 3;
	setp.eq.s32 	%p23, %r72, 0;
	@%p23 bra 	$L__BB0_31;
	and.b16  	%rs9, %rs11, 3;
	setp.eq.s16 	%p24, %rs9, 1;
	@%p24 bra 	$L__BB0_29;
	add.s32 	%r73, %r6, %r90;
	mul.wide.u32 	%rd75, %r73, 4;
	add.s64 	%rd76, %rd1, %rd75;
	ld.global.f32 	%f114, [%rd76];
	mad.lo.s32 	%r74, %r90, %r33, %r23;
	mul.wide.u32 	%rd77, %r74, 4;
	add.s64 	%rd78, %rd2, %rd77;
	ld.global.f32 	%f115, [%rd78];
	fma.rn.f32 	%f116, %f114, %f115, %f140;
	cvt.u64.u32 	%rd79, %r6;
	cvt.u64.u32 	%rd80, %r90;
	add.s64 	%rd81, %rd79, %rd80;
	shl.b64 	%rd82, %rd81, 2;
	add.s64 	%rd83, %rd1, %rd82;
	ld.global.f32 	%f117, [%rd83+4];
	add.s32 	%r75, %r74, %r33;
	mul.wide.u32 	%rd84, %r75, 4;
	add.s64 	%rd85, %rd2, %rd84;
	ld.global.f32 	%f118, [%rd85];
	fma.rn.f32 	%f140, %f117, %f118, %f116;
	add.s32 	%r90, %r90, 2;
$L__BB0_29:
	and.b16  	%rs10, %rs11, 1;
	setp.eq.b16 	%p25, %rs10, 1;
	not.pred 	%p26, %p25;
	@%p26 bra 	$L__BB0_31;
	add.s32 	%r76, %r6, %r90;
	mul.wide.u32 	%rd86, %r76, 4;
	add.s64 	%rd87, %rd1, %rd86;
	ld.global.f32 	%f119, [%rd87];
	mad.lo.s32 	%r77, %r90, %r33, %r23;
	mul.wide.u32 	%rd88, %r77, 4;
	add.s64 	%rd89, %rd2, %rd88;
	ld.global.f32 	%f120, [%rd89];
	fma.rn.f32 	%f140, %f119, %f120, %f140;
$L__BB0_31:
	add.s32 	%r78, %r6, %r82;
	mul.wide.u32 	%rd90, %r78, 4;
	add.s64 	%rd91, %rd3, %rd90;
	ld.global.f32 	%f121, [%rd91];
	sub.f32 	%f122, %f121, %f140;
	add.s32 	%r79, %r82, %r3;
	mad.lo.s32 	%r80, %r82, %r33, %r79;
	mul.wide.u32 	%rd92, %r80, 4;
	add.s64 	%rd93, %rd2, %rd92;
	ld.global.f32 	%f123, [%rd93];
	div.rn.f32 	%f124, %f122, %f123;
	add.s64 	%rd94, %rd1, %rd90;
	st.global.f32 	[%rd94], %f124;
$L__BB0_32:
	bar.sync 	0;
	add.s32 	%r82, %r82, 1;
	setp.ne.s32 	%p27, %r82, %r33;
	add.s16 	%rs12, %rs12, 1;
	add.s16 	%rs11, %rs11, 1;
	@%p27 bra 	$L__BB0_3;
$L__BB0_33:
	ret;
$L__BB0_34:
	mov.b32 	%r81, 1065353216;
	st.global.u32 	[%rd4], %r81;
	bra.uni 	$L__BB0_32;

}


// ===== COMPILED SASS (sm_100) =====

	.target	sm_100

	.elftype	@"ET_EXEC"


//--------------------- .note.nv.tkinfo           --------------------------
	.section	.note.nv.tkinfo,"",@"SHT_NOTE"
	.sectionflags	@"SHF_NOTE_NV_TKINFO"
	.tkinfo
        /*0018*/ 	.word	0x00000002
        /*0030*/ 	.string	""
        /*0030*/ 	.string	"ptxas"
        /*0030*/ 	.string	"Cuda compilation tools, release 13.0, V13.0.88"
        /*0030*/ 	.string	"Build cuda_13.0.r13.0/compiler.36424714_0"
        /*0030*/ 	.string	"-arch sm_100 -m 64 "



//--------------------- .note.nv.cuinfo           --------------------------
	.section	.note.nv.cuinfo,"",@"SHT_NOTE"
	.sectionflags	@"SHF_NOTE_NV_CUINFO"
        /*0018*/ 	.short	0x0002
        /*001a*/ 	.short	0x0064
        /*001c*/ 	.short	0x0082
	.zero		2


//--------------------- .nv.info                  --------------------------
	.section	.nv.info,"",@"SHT_CUDA_INFO"
	.align	4


	//----- nvinfo : EIATTR_REGCOUNT
	.align		4
        /*0000*/ 	.byte	0x04, 0x2f
        /*0002*/ 	.short	(.L_1 - .L_0)
	.align		4
.L_0:
        /*0004*/ 	.word	index@(_Z10batched_luPfS_S_ii)
        /*0008*/ 	.word	0x00000020


	//----- nvinfo : EIATTR_FRAME_SIZE
	.align		4
.L_1:
        /*000c*/ 	.byte	0x04, 0x11
        /*000e*/ 	.short	(.L_3 - .L_2)
	.align		4
.L_2:
        /*0010*/ 	.word	index@($__internal_0_$__cuda_sm3x_div_rn_noftz_f32_slowpath)
        /*0014*/ 	.word	0x00000000


	//----- nvinfo : EIATTR_FRAME_SIZE
	.align		4
.L_3:
        /*0018*/ 	.byte	0x04, 0x11
        /*001a*/ 	.short	(.L_5 - .L_4)
	.align		4
.L_4:
        /*001c*/ 	.word	index@(_Z10batched_luPfS_S_ii)
        /*0020*/ 	.word	0x00000000


	//----- nvinfo : EIATTR_MIN_STACK_SIZE
	.align		4
.L_5:
        /*0024*/ 	.byte	0x04, 0x12
        /*0026*/ 	.short	(.L_7 - .L_6)
	.align		4
.L_6:
        /*0028*/ 	.word	index@(_Z10batched_luPfS_S_ii)
        /*002c*/ 	.word	0x00000000
.L_7:


//--------------------- .nv.compat                --------------------------
	.section	.nv.compat,"",@"SHT_CUDA_COMPAT_INFO"
	.align	4
        /*0000*/ 	.byte	0x02, 0x09, 0x00, 0x00, 0x02, 0x02, 0x01, 0x00, 0x02, 0x05, 0x05, 0x00, 0x03, 0x07, 0x01, 0x01
        /*0010*/ 	.byte	0x02, 0x03, 0x00, 0x00, 0x02, 0x06, 0x01, 0x00, 0x04, 0x0b, 0x08, 0x00, 0x01, 0x00, 0x00, 0x00
        /*0020*/ 	.byte	0x00, 0x00, 0x00, 0x00


//--------------------- .nv.info._Z10batched_luPfS_S_ii --------------------------
	.section	.nv.info._Z10batched_luPfS_S_ii,"",@"SHT_CUDA_INFO"
	.sectionflags	@""
	.align	4


	//----- nvinfo : EIATTR_CUDA_API_VERSION
	.align		4
        /*0000*/ 	.byte	0x04, 0x37
        /*0002*/ 	.short	(.L_9 - .L_8)
.L_8:
        /*0004*/ 	.word	0x00000082


	//----- nvinfo : EIATTR_KPARAM_INFO
	.align		4
.L_9:
        /*0008*/ 	.byte	0x04, 0x17
        /*000a*/ 	.short	(.L_11 - .L_10)
.L_10:
        /*000c*/ 	.word	0x00000000
        /*0010*/ 	.short	0x0004
        /*0012*/ 	.short	0x001c
        /*0014*/ 	.byte	0x00, 0xf0, 0x11, 0x00


	//----- nvinfo : EIATTR_KPARAM_INFO
	.align		4
.L_11:
        /*0018*/ 	.byte	0x04, 0x17
        /*001a*/ 	.short	(.L_13 - .L_12)
.L_12:
        /*001c*/ 	.word	0x00000000
        /*0020*/ 	.short	0x0003
        /*0022*/ 	.short	0x0018
        /*0024*/ 	.byte	0x00, 0xf0, 0x11, 0x00


	//----- nvinfo : EIATTR_KPARAM_INFO
	.align		4
.L_13:
        /*0028*/ 	.byte	0x04, 0x17
        /*002a*/ 	.short	(.L_15 - .L_14)
.L_14:
        /*002c*/ 	.word	0x00000000
        /*0030*/ 	.short	0x0002
        /*0032*/ 	.short	0x0010
        /*0034*/ 	.byte	0x00, 0xf5, 0x21, 0x00


	//----- nvinfo : EIATTR_KPARAM_INFO
	.align		4
.L_15:
        /*0038*/ 	.byte	0x04, 0x17
        /*003a*/ 	.short	(.L_17 - .L_16)
.L_16:
        /*003c*/ 	.word	0x00000000
        /*0040*/ 	.short	0x0001
        /*0042*/ 	.short	0x0008
        /*0044*/ 	.byte	0x00, 0xf5, 0x21, 0x00


	//----- nvinfo : EIATTR_KPARAM_INFO
	.align		4
.L_17:
        /*0048*/ 	.byte	0x04, 0x17
        /*004a*/ 	.short	(.L_19 - .L_18)
.L_18:
        /*004c*/ 	.word	0x00000000
        /*0050*/ 	.short	0x0000
        /*0052*/ 	.short	0x0000
        /*0054*/ 	.byte	0x00, 0xf5, 0x21, 0x00


	//----- nvinfo : EIATTR_SPARSE_MMA_MASK
	.align		4
.L_19:
        /*0058*/ 	.byte	0x03, 0x50
        /*005a*/ 	.short	0x0000


	//----- nvinfo : EIATTR_MAXREG_COUNT
	.align		4
        /*005c*/ 	.byte	0x03, 0x1b
        /*005e*/ 	.short	0x00ff


	//----- nvinfo : EIATTR_NUM_BARRIERS
	.align		4
        /*0060*/ 	.byte	0x02, 0x4c
        /*0062*/ 	.byte	0x01
	.zero		1


	//----- nvinfo : EIATTR_MERCURY_ISA_VERSION
	.align		4
        /*0064*/ 	.byte	0x03, 0x5f
        /*0066*/ 	.short	0x0101


	//----- nvinfo : EIATTR_VRC_CTA_INIT_COUNT
	.align		4
        /*0068*/ 	.byte	0x02, 0x4a
	.zero		1
	.zero		1


	//----- nvinfo : EIATTR_EXIT_INSTR_OFFSETS
	.align		4
        /*006c*/ 	.byte	0x04, 0x1c
        /*006e*/ 	.short	(.L_21 - .L_20)


	//   ....[0]....
.L_20:
        /*0070*/ 	.word	0x00000040


	//   ....[1]....
        /*0074*/ 	.word	0x00000070


	//   ....[2]....
        /*0078*/ 	.word	0x000013e0


	//----- nvinfo : EIATTR_CRS_STACK_SIZE
	.align		4
.L_21:
        /*007c*/ 	.byte	0x04, 0x1e
        /*007e*/ 	.short	(.L_23 - .L_22)
.L_22:
        /*0080*/ 	.word	0x00000000


	//----- nvinfo : EIATTR_CBANK_PARAM_SIZE
	.align		4
.L_23:
        /*0084*/ 	.byte	0x03, 0x19
        /*0086*/ 	.short	0x0020


	//----- nvinfo : EIATTR_PARAM_CBANK
	.align		4
        /*0088*/ 	.byte	0x04, 0x0a
        /*008a*/ 	.short	(.L_25 - .L_24)
	.align		4
.L_24:
        /*008c*/ 	.word	index@(.nv.constant0._Z10batched_luPfS_S_ii)
        /*0090*/ 	.short	0x0380
        /*0092*/ 	.short	0x0020


	//----- nvinfo : EIATTR_SW_WAR
	.align		4
.L_25:
        /*0094*/ 	.byte	0x04, 0x36
        /*0096*/ 	.short	(.L_27 - .L_26)
.L_26:
        /*0098*/ 	.word	0x00000008
.L_27:


//--------------------- .nv.callgraph             --------------------------
	.section	.nv.callgraph,"",@"SHT_CUDA_CALLGRAPH"
	.align	4
	.sectionentsize	8
	.align		4
        /*0000*/ 	.word	0x00000000
	.align		4
        /*0004*/ 	.word	0xffffffff
	.align		4
        /*0008*/ 	.word	0x00000000
	.align		4
        /*000c*/ 	.word	0xfffffffe
	.align		4
        /*0010*/ 	.word	0x00000000
	.align		4
        /*0014*/ 	.word	0xfffffffd
	.align		4
        /*0018*/ 	.word	0x00000000
	.align		4
        /*001c*/ 	.word	0xfffffffc


//--------------------- .text._Z10batched_luPfS_S_ii --------------------------
	.section	.text._Z10batched_luPfS_S_ii,"ax",@progbits
	.align	128
        .global         _Z10batched_luPfS_S_ii
        .type           _Z10batched_luPfS_S_ii,@function
        .size           _Z10batched_luPfS_S_ii,(.L_x_28 - _Z10batched_luPfS_S_ii)
        .other          _Z10batched_luPfS_S_ii,@"STO_CUDA_ENTRY STV_DEFAULT"
_Z10batched_luPfS_S_ii:
.text._Z10batched_luPfS_S_ii:
[----:B------:R-:W-:Y:S08]  /*0000*/  LDC R1, c[0x0][0x37c] ;  /* 0x0000df00ff017b82 */ /* 0x000ff00000000800 */
[----:B------:R-:W0:Y:S08]  /*0010*/  S2UR UR7, SR_CTAID.X ;  /* 0x00000000000779c3 */ /* 0x000e300000002500 */
[----:B------:R-:W0:Y:S02]  /*0020*/  LDC R0, c[0x0][0x39c] ;  /* 0x0000e700ff007b82 */ /* 0x000e240000000800 */
[----:B0-----:R-:W-:-:S13]  /*0030*/  ISETP.LE.AND P0, PT, R0, UR7, PT ;  /* 0x0000000700007c0c */ /* 0x001fda000bf03270 */
[----:B------:R-:W-:Y:S05]  /*0040*/  @P0 EXIT ;  /* 0x000000000000094d */ /* 0x000fea0003800000 */
[----:B------:R-:W0:Y:S02]  /*0050*/  LDC R2, c[0x0][0x398] ;  /* 0x0000e600ff027b82 */ /* 0x000e240000000800 */
[----:B0-----:R-:W-:-:S13]  /*0060*/  ISETP.GE.AND P0, PT, R2, 0x1, PT ;  /* 0x000000010200780c */ /* 0x001fda0003f06270 */
[----:B------:R-:W-:Y:S05]  /*0070*/  @!P0 EXIT ;  /* 0x000000000000894d */ /* 0x000fea0003800000 */
[----:B------:R-:W0:Y:S01]  /*0080*/  S2R R6, SR_TID.X ;  /* 0x0000000000067919 */ /* 0x000e220000002100 */
[----:B------:R-:W1:Y:S01]  /*0090*/  LDC.64 R12, c[0x0][0x388] ;  /* 0x0000e200ff0c7b82 */ /* 0x000e620000000a00 */
[----:B------:R-:W-:Y:S01]  /*00a0*/  IMAD R9, R2, UR7, RZ ;  /* 0x0000000702097c24 */ /* 0x000fe2000f8e02ff */
[----:B------:R-:W-:Y:S01]  /*00b0*/  PRMT R5, RZ, 0x7610, R5 ;  /* 0x00007610ff057816 */ /* 0x000fe20000000005 */
[----:B------:R-:W2:Y:S01]  /*00c0*/  LDCU.64 UR8, c[0x0][0x358] ;  /* 0x00006b00ff0877ac */ /* 0x000ea20008000a00 */
[----:B------:R-:W-:Y:S01]  /*00d0*/  PRMT R4, RZ, 0x7610, R4 ;  /* 0x00007610ff047816 */ /* 0x000fe20000000004 */
[----:B------:R-:W-:Y:S01]  /*00e0*/  IMAD R9, R9, R0, RZ ;  /* 0x0000000009097224 */ /* 0x000fe200078e02ff */
[----:B------:R-:W-:-:S04]  /*00f0*/  UMOV UR4, URZ ;  /* 0x000000ff00047c82 */ /* 0x000fc80008000000 */
[----:B0-----:R-:W-:-:S05]  /*0100*/  IADD3 R7, PT, PT, R9, R6, RZ ;  /* 0x0000000609077210 */ /* 0x001fca0007ffe0ff */
[----:B------:R-:W-:-:S04]  /*0110*/  IMAD R3, R6, R2, R7 ;  /* 0x0000000206037224 */ /* 0x000fc800078e0207 */
[----:B-1----:R-:W-:-:S04]  /*0120*/  IMAD.WIDE.U32 R12, R3, 0x4, R12 ;  /* 0x00000004030c7825 */ /* 0x002fc800078e000c */
[----:B--2---:R-:W-:-:S07]  /*0130*/  IMAD R3, R6, R2, R9 ;  /* 0x0000000206037224 */ /* 0x004fce00078e0209 */
.L_x_15:
[----:B0-----:R-:W0:Y:S01]  /*0140*/  LDC R2, c[0x0][0x398] ;  /* 0x0000e600ff027b82 */ /* 0x001e220000000800 */
[----:B------:R-:W-:Y:S01]  /*0150*/  ISETP.GE.U32.AND P0, PT, R6, UR4, PT ;  /* 0x0000000406007c0c */ /* 0x000fe2000bf06070 */
[----:B------:R-:W-:Y:S01]  /*0160*/  BSSY.RECONVERGENT B0, `(.L_x_0) ;  /* 0x000007c000007945 */ /* 0x000fe20003800200 */
[----:B------:R-:W-:Y:S02]  /*0170*/  LOP3.LUT R0, R4, 0x7, RZ, 0xc0, !PT ;  /* 0x0000000704007812 */ /* 0x000fe400078ec0ff */
[----:B0-----:R-:W-:-:S13]  /*0180*/  ISETP.LT.U32.AND P0, PT, R6, R2, P0 ;  /* 0x000000020600720c */ /* 0x001fda0000701070 */
[----:B-12---:R-:W-:Y:S05]  /*0190*/  @!P0 BRA `(.L_x_1) ;  /* 0x0000000400e08947 */ /* 0x006fea0003800000 */
[----:B------:R-:W-:Y:S01]  /*01a0*/  UISETP.NE.AND UP0, UPT, UR4, URZ, UPT ;  /* 0x000000ff0400728c */ /* 0x000fe2000bf05270 */
[----:B------:R-:W-:-:S08]  /*01b0*/  HFMA2 R16, -RZ, RZ, 0, 0 ;  /* 0x00000000ff107431 */ /* 0x000fd000000001ff */
[----:B------:R-:W-:Y:S05]  /*01c0*/  BRA.U !UP0, `(.L_x_2) ;  /* 0x0000000508ac7547 */ /* 0x000fea000b800000 */
[----:B------:R-:W-:Y:S02]  /*01d0*/  UISETP.GE.U32.AND UP0, UPT, UR4, 0x8, UPT ;  /* 0x000000080400788c */ /* 0x000fe4000bf06070 */
[----:B------:R-:W-:Y:S01]  /*01e0*/  IMAD R8, R2, UR4, R9 ;  /* 0x0000000402087c24 */ /* 0x000fe2000f8e0209 */
[----:B------:R-:W-:-:S06]  /*01f0*/  CS2R R16, SRZ ;  /* 0x0000000000107805 */ /* 0x000fcc000001ff00 */
[----:B------:R-:W-:Y:S05]  /*0200*/  BRA.U !UP0, `(.L_x_3) ;  /* 0x0000000108bc7547 */ /* 0x000fea000b800000 */
[----:B------:R-:W-:Y:S01]  /*0210*/  ULOP3.LUT UR5, UR4, 0xfffffff8, URZ, 0xc0, !UPT ;  /* 0xfffffff804057892 */ /* 0x000fe2000f8ec0ff */
[----:B------:R-:W-:Y:S01]  /*0220*/  MOV R16, RZ ;  /* 0x000000ff00107202 */ /* 0x000fe20000000f00 */
[----:B------:R-:W-:Y:S01]  /*0230*/  IMAD.MOV.U32 R10, RZ, RZ, R8 ;  /* 0x000000ffff0a7224 */ /* 0x000fe200078e0008 */
[----:B------:R-:W-:Y:S01]  /*0240*/  MOV R11, R7 ;  /* 0x00000007000b7202 */ /* 0x000fe20000000f00 */
[----:B------:R-:W-:Y:S02]  /*0250*/  ULOP3.LUT UR6, UR4, 0x7ffffff8, URZ, 0xc0, !UPT ;  /* 0x7ffffff804067892 */ /* 0x000fe4000f8ec0ff */
[----:B------:R-:W-:-:S12]  /*0260*/  UIADD3 UR5, UPT, UPT, -UR5, URZ, URZ ;  /* 0x000000ff05057290 */ /* 0x000fd8000fffe1ff */
.L_x_4:
[----:B------:R-:W0:Y:S08]  /*0270*/  LDC.64 R14, c[0x0][0x388] ;  /* 0x0000e200ff0e7b82 */ /* 0x000e300000000a00 */
[----:B------:R-:W1:Y:S01]  /*0280*/  LDC.64 R22, c[0x0][0x390] ;  /* 0x0000e400ff167b82 */ /* 0x000e620000000a00 */
[----:B0-----:R-:W-:-:S05]  /*0290*/  IMAD.WIDE R14, R10, 0x4, R14 ;  /* 0x000000040a0e7825 */ /* 0x001fca00078e020e */
[----:B------:R-:W2:Y:S01]  /*02a0*/  LDG.E R17, desc[UR8][R14.64] ;  /* 0x000000080e117981 */ /* 0x000ea2000c1e1900 */
[----:B-1----:R-:W-:-:S03]  /*02b0*/  IMAD.WIDE R22, R11, 0x4, R22 ;  /* 0x000000040b167825 */ /* 0x002fc600078e0216 */
[----:B------:R-:W3:Y:S04]  /*02c0*/  LDG.E R20, desc[UR8][R14.64+0x4] ;  /* 0x000004080e147981 */ /* 0x000ee8000c1e1900 */
[----:B------:R0:W2:Y:S04]  /*02d0*/  LDG.E R28, desc[UR8][R22.64] ;  /* 0x00000008161c7981 */ /* 0x0000a8000c1e1900 */
[----:B------:R-:W4:Y:S01]  /*02e0*/  LDG.E R26, desc[UR8][R14.64+0x8] ;  /* 0x000008080e1a7981 */ /* 0x000f22000c1e1900 */
[----:B0-----:R-:W-:-:S05]  /*02f0*/  IMAD.WIDE.U32 R22, R2, 0x4, R22 ;  /* 0x0000000402167825 */ /* 0x001fca00078e0016 */
[----:B------:R-:W3:Y:S01]  /*0300*/  LDG.E R21, desc[UR8][R22.64] ;  /* 0x0000000816157981 */ /* 0x000ee2000c1e1900 */
[----:B------:R-:W-:-:S05]  /*0310*/  IMAD.WIDE.U32 R24, R2, 0x4, R22 ;  /* 0x0000000402187825 */ /* 0x000fca00078e0016 */
[----:B------:R-:W4:Y:S01]  /*0320*/  LDG.E R27, desc[UR8][R24.64] ;  /* 0x00000008181b7981 */ /* 0x000f22000c1e1900 */
[----:B------:R-:W-:-:S03]  /*0330*/  IMAD.WIDE.U32 R18, R2, 0x4, R24 ;  /* 0x0000000402127825 */ /* 0x000fc600078e0018 */
[----:B------:R-:W5:Y:S01]  /*0340*/  LDG.E R25, desc[UR8][R14.64+0x14] ;  /* 0x000014080e197981 */ /* 0x000f62000c1e1900 */
[----:B--2---:R-:W-:Y:S01]  /*0350*/  FFMA R29, R17, R28, R16 ;  /* 0x0000001c111d7223 */ /* 0x004fe20000000010 */
[----:B------:R-:W-:Y:S02]  /*0360*/  IMAD.WIDE.U32 R16, R2, 0x4, R18 ;  /* 0x0000000402107825 */ /* 0x000fe400078e0012 */
[----:B------:R3:W2:Y:S02]  /*0370*/  LDG.E R28, desc[UR8][R18.64] ;  /* 0x00000008121c7981 */ /* 0x0006a4000c1e1900 */
[----:B---3--:R-:W-:Y:S01]  /*0380*/  FFMA R19, R20, R21, R29 ;  /* 0x0000001514137223 */ /* 0x008fe2000000001d */
[----:B------:R-:W-:Y:S01]  /*0390*/  IMAD.WIDE.U32 R20, R2, 0x4, R16 ;  /* 0x0000000402147825 */ /* 0x000fe200078e0010 */
[----:B------:R-:W2:Y:S03]  /*03a0*/  LDG.E R29, desc[UR8][R14.64+0xc] ;  /* 0x00000c080e1d7981 */ /* 0x000ea6000c1e1900 */
[----:B----4-:R-:W-:Y:S01]  /*03b0*/  FFMA R26, R26, R27, R19 ;  /* 0x0000001b1a1a7223 */ /* 0x010fe20000000013 */
[----:B------:R-:W3:Y:S01]  /*03c0*/  LDG.E R16, desc[UR8][R16.64] ;  /* 0x0000000810107981 */ /* 0x000ee2000c1e1900 */
[----:B------:R-:W-:-:S03]  /*03d0*/  IMAD.WIDE.U32 R22, R2, 0x4, R20 ;  /* 0x0000000402167825 */ /* 0x000fc600078e0014 */
[----:B------:R-:W3:Y:S04]  /*03e0*/  LDG.E R27, desc[UR8][R14.64+0x10] ;  /* 0x000010080e1b7981 */ /* 0x000ee8000c1e1900 */
[----:B------:R-:W5:Y:S01]  /*03f0*/  LDG.E R20, desc[UR8][R20.64] ;  /* 0x0000000814147981 */ /* 0x000f62000c1e1900 */
[----:B------:R-:W-:-:S03]  /*0400*/  IMAD.WIDE.U32 R18, R2, 0x4, R22 ;  /* 0x0000000402127825 */ /* 0x000fc600078e0016 */
[----:B------:R-:W4:Y:S04]  /*0410*/  LDG.E R24, desc[UR8][R22.64] ;  /* 0x0000000816187981 */ /* 0x000f28000c1e1900 */
[----:B------:R-:W4:Y:S04]  /*0420*/  LDG.E R17, desc[UR8][R14.64+0x18] ;  /* 0x000018080e117981 */ /* 0x000f28000c1e1900 */
[----:B------:R-:W4:Y:S04]  /*0430*/  LDG.E R21, desc[UR8][R14.64+0x1c] ;  /* 0x00001c080e157981 */ /* 0x000f28000c1e1900 */
[----:B------:R-:W4:Y:S01]  /*0440*/  LDG.E R18, desc[UR8][R18.64] ;  /* 0x0000000812127981 */ /* 0x000f22000c1e1900 */
[----:B------:R-:W-:-:S04]  /*0450*/  UIADD3 UR5, UPT, UPT, UR5, 0x8, URZ ;  /* 0x0000000805057890 */ /* 0x000fc8000fffe0ff */
[----:B------:R-:W-:Y:S01]  /*0460*/  UISETP.NE.AND UP0, UPT, UR5, URZ, UPT ;  /* 0x000000ff0500728c */ /* 0x000fe2000bf05270 */
[----:B------:R-:W-:Y:S02]  /*0470*/  IADD3 R10, PT, PT, R10, 0x8, RZ ;  /* 0x000000080a0a7810 */ /* 0x000fe40007ffe0ff */
[----:B------:R-:W-:Y:S01]  /*0480*/  LEA R11, R2, R11, 0x3 ;  /* 0x0000000b020b7211 */ /* 0x000fe200078e18ff */
[----:B--2---:R-:W-:-:S04]  /*0490*/  FFMA R26, R29, R28, R26 ;  /* 0x0000001c1d1a7223 */ /* 0x004fc8000000001a */
[----:B---3--:R-:W-:-:S04]  /*04a0*/  FFMA R16, R27, R16, R26 ;  /* 0x000000101b107223 */ /* 0x008fc8000000001a */
[----:B-----5:R-:W-:-:S04]  /*04b0*/  FFMA R16, R25, R20, R16 ;  /* 0x0000001419107223 */ /* 0x020fc80000000010 */
[----:B----4-:R-:W-:-:S04]  /*04c0*/  FFMA R16, R17, R24, R16 ;  /* 0x0000001811107223 */ /* 0x010fc80000000010 */
[----:B------:R-:W-:Y:S01]  /*04d0*/  FFMA R16, R21, R18, R16 ;  /* 0x0000001215107223 */ /* 0x000fe20000000010 */
[----:B------:R-:W-:Y:S06]  /*04e0*/  BRA.U UP0, `(.L_x_4) ;  /* 0xfffffffd00607547 */ /* 0x000fec000b83ffff */
[----:B------:R-:W-:-:S07]  /*04f0*/  IMAD.U32 R17, RZ, RZ, UR6 ;  /* 0x00000006ff117e24 */ /* 0x000fce000f8e00ff */
.L_x_3:
[----:B------:R-:W-:-:S09]  /*0500*/  ULOP3.LUT UP0, URZ, UR4, 0x7, URZ, 0xc0, !UPT ;  /* 0x0000000704ff7892 */ /* 0x000fd2000f80c0ff */
[----:B------:R-:W-:Y:S05]  /*0510*/  BRA.U !UP0, `(.L_x_2) ;  /* 0x0000000108d87547 */ /* 0x000fea000b800000 */
[C---:B------:R-:W-:Y:S02]  /*0520*/  IADD3 R10, PT, PT, R0.reuse, -0x1, RZ ;  /* 0xffffffff000a7810 */ /* 0x040fe40007ffe0ff */
[----:B------:R-:W-:Y:S02]  /*0530*/  LOP3.LUT P2, RZ, R0, 0x3, RZ, 0xc0, !PT ;  /* 0x0000000300ff7812 */ /* 0x000fe4000784c0ff */
[----:B------:R-:W-:-:S13]  /*0540*/  ISETP.GE.U32.AND P1, PT, R10, 0x3, PT ;  /* 0x000000030a00780c */ /* 0x000fda0003f26070 */
[----:B------:R-:W-:Y:S05]  /*0550*/  @!P1 BRA `(.L_x_5) ;  /* 0x0000000000589947 */ /* 0x000fea0003800000 */
[----:B------:R-:W0:Y:S01]  /*0560*/  LDC.64 R20, c[0x0][0x390] ;  /* 0x0000e400ff147b82 */ /* 0x000e220000000a00 */
[----:B------:R-:W-:Y:S01]  /*0570*/  IMAD R15, R17, R2, R7 ;  /* 0x00000002110f7224 */ /* 0x000fe200078e0207 */
[----:B------:R-:W-:-:S06]  /*0580*/  IADD3 R11, PT, PT, R8, R17, RZ ;  /* 0x00000011080b7210 */ /* 0x000fcc0007ffe0ff */
[----:B------:R-:W1:Y:S01]  /*0590*/  LDC.64 R18, c[0x0][0x388] ;  /* 0x0000e200ff127b82 */ /* 0x000e620000000a00 */
[----:B0-----:R-:W-:-:S04]  /*05a0*/  IMAD.WIDE R20, R15, 0x4, R20 ;  /* 0x000000040f147825 */ /* 0x001fc800078e0214 */
[----:B-1----:R-:W-:-:S04]  /*05b0*/  IMAD.WIDE R18, R11, 0x4, R18 ;  /* 0x000000040b127825 */ /* 0x002fc800078e0212 */
[C---:B------:R-:W-:Y:S01]  /*05c0*/  IMAD.WIDE.U32 R10, R2.reuse, 0x4, R20 ;  /* 0x00000004020a7825 */ /* 0x040fe200078e0014 */
[----:B------:R-:W2:Y:S04]  /*05d0*/  LDG.E R25, desc[UR8][R18.64] ;  /* 0x0000000812197981 */ /* 0x000ea8000c1e1900 */
[----:B------:R-:W2:Y:S01]  /*05e0*/  LDG.E R20, desc[UR8][R20.64] ;  /* 0x0000000814147981 */ /* 0x000ea2000c1e1900 */
[----:B------:R-:W-:-:S03]  /*05f0*/  IMAD.WIDE.U32 R14, R2, 0x4, R10 ;  /* 0x00000004020e7825 */ /* 0x000fc600078e000a */
[----:B------:R-:W3:Y:S04]  /*0600*/  LDG.E R10, desc[UR8][R10.64] ;  /* 0x000000080a0a7981 */ /* 0x000ee8000c1e1900 */
[----:B------:R-:W3:Y:S01]  /*0610*/  LDG.E R24, desc[UR8][R18.64+0x4] ;  /* 0x0000040812187981 */ /* 0x000ee2000c1e1900 */
[----:B------:R-:W-:-:S03]  /*0620*/  IMAD.WIDE.U32 R22, R2, 0x4, R14 ;  /* 0x0000000402167825 */ /* 0x000fc600078e000e */
[----:B------:R-:W4:Y:S04]  /*0630*/  LDG.E R26, desc[UR8][R14.64] ;  /* 0x000000080e1a7981 */ /* 0x000f28000c1e1900 */
[----:B------:R-:W4:Y:S04]  /*0640*/  LDG.E R27, desc[UR8][R18.64+0x8] ;  /* 0x00000808121b7981 */ /* 0x000f28000c1e1900 */
[----:B------:R-:W5:Y:S04]  /*0650*/  LDG.E R29, desc[UR8][R18.64+0xc] ;  /* 0x00000c08121d7981 */ /* 0x000f68000c1e1900 */
[----:B------:R-:W5:Y:S01]  /*0660*/  LDG.E R22, desc[UR8][R22.64] ;  /* 0x0000000816167981 */ /* 0x000f62000c1e1900 */
[----:B------:R-:W-:Y:S01]  /*0670*/  IADD3 R17, PT, PT, R17, 0x4, RZ ;  /* 0x0000000411117810 */ /* 0x000fe20007ffe0ff */
[----:B--2---:R-:W-:-:S04]  /*0680*/  FFMA R25, R25, R20, R16 ;  /* 0x0000001419197223 */ /* 0x004fc80000000010 */
[----:B---3--:R-:W-:-:S04]  /*0690*/  FFMA R24, R24, R10, R25 ;  /* 0x0000000a18187223 */ /* 0x008fc80000000019 */
[----:B----4-:R-:W-:-:S04]  /*06a0*/  FFMA R24, R27, R26, R24 ;  /* 0x0000001a1b187223 */ /* 0x010fc80000000018 */
[----:B-----5:R-:W-:-:S07]  /*06b0*/  FFMA R16, R29, R22, R24 ;  /* 0x000000161d107223 */ /* 0x020fce0000000018 */
.L_x_5:
[----:B------:R-:W-:Y:S05]  /*06c0*/  @!P2 BRA `(.L_x_2) ;  /* 0x00000000006ca947 */ /* 0x000fea0003800000 */
[----:B------:R-:W-:-:S04]  /*06d0*/  LOP3.LUT R10, R5, 0x3, RZ, 0xc0, !PT ;  /* 0x00000003050a7812 */ /* 0x000fc800078ec0ff */
[----:B------:R-:W-:Y:S02]  /*06e0*/  ISETP.NE.AND P1, PT, R10, 0x1, PT ;  /* 0x000000010a00780c */ /* 0x000fe40003f25270 */
[----:B------:R-:W-:-:S04]  /*06f0*/  LOP3.LUT R10, R5, 0x1, RZ, 0xc0, !PT ;  /* 0x00000001050a7812 */ /* 0x000fc800078ec0ff */
[----:B------:R-:W-:-:S07]  /*0700*/  ISETP.NE.U32.AND P2, PT, R10, 0x1, PT ;  /* 0x000000010a00780c */ /* 0x000fce0003f45070 */
[----:B------:R-:W0:Y:S01]  /*0710*/  @P1 LDC.64 R18, c[0x0][0x390] ;  /* 0x0000e400ff121b82 */ /* 0x000e220000000a00 */
[C---:B------:R-:W-:Y:S02]  /*0720*/  @P1 IMAD R25, R17.reuse, R2, R7 ;  /* 0x0000000211191224 */ /* 0x040fe400078e0207 */
[----:B------:R-:W-:Y:S01]  /*0730*/  @P1 IMAD.IADD R23, R8, 0x1, R17 ;  /* 0x0000000108171824 */ /* 0x000fe200078e0211 */
[----:B------:R-:W-:-:S04]  /*0740*/  @P1 IADD3 R17, PT, PT, R17, 0x2, RZ ;  /* 0x0000000211111810 */ /* 0x000fc80007ffe0ff */
[----:B------:R-:W1:Y:S01]  /*0750*/  @P1 LDC.64 R20, c[0x0][0x388] ;  /* 0x0000e200ff141b82 */ /* 0x000e620000000a00 */
[----:B------:R-:W-:Y:S01]  /*0760*/  @!P2 IADD3 R27, PT, PT, R8, R17, RZ ;  /* 0x00000011081ba210 */ /* 0x000fe20007ffe0ff */
[----:B------:R-:W-:-:S06]  /*0770*/  @!P2 IMAD R29, R17, R2, R7 ;  /* 0x00000002111da224 */ /* 0x000fcc00078e0207 */
[----:B------:R-:W2:Y:S08]  /*0780*/  @!P2 LDC.64 R10, c[0x0][0x388] ;  /* 0x0000e200ff0aab82 */ /* 0x000eb00000000a00 */
[----:B------:R-:W3:Y:S01]  /*0790*/  @!P2 LDC.64 R14, c[0x0][0x390] ;  /* 0x0000e400ff0eab82 */ /* 0x000ee20000000a00 */
[----:B0-----:R-:W-:-:S05]  /*07a0*/  @P1 IMAD.WIDE R18, R25, 0x4, R18 ;  /* 0x0000000419121825 */ /* 0x001fca00078e0212 */
[----:B------:R-:W4:Y:S01]  /*07b0*/  @P1 LDG.E R17, desc[UR8][R18.64] ;  /* 0x0000000812111981 */ /* 0x000f22000c1e1900 */
[----:B-1----:R-:W-:-:S04]  /*07c0*/  @P1 IMAD.WIDE R20, R23, 0x4, R20 ;  /* 0x0000000417141825 */ /* 0x002fc800078e0214 */
[----:B------:R-:W-:Y:S01]  /*07d0*/  @P1 IMAD.WIDE.U32 R22, R2, 0x4, R18 ;  /* 0x0000000402161825 */ /* 0x000fe200078e0012 */
[----:B------:R-:W4:Y:S03]  /*07e0*/  @P1 LDG.E R25, desc[UR8][R20.64] ;  /* 0x0000000814191981 */ /* 0x000f26000c1e1900 */
[----:B--2---:R-:W-:Y:S01]  /*07f0*/  @!P2 IMAD.WIDE R10, R27, 0x4, R10 ;  /* 0x000000041b0aa825 */ /* 0x004fe200078e020a */
[----:B------:R-:W2:Y:S04]  /*0800*/  @P1 LDG.E R8, desc[UR8][R20.64+0x4] ;  /* 0x0000040814081981 */ /* 0x000ea8000c1e1900 */
[----:B------:R-:W2:Y:S01]  /*0810*/  @P1 LDG.E R22, desc[UR8][R22.64] ;  /* 0x0000000816161981 */ /* 0x000ea2000c1e1900 */
[----:B---3--:R-:W-:-:S03]  /*0820*/  @!P2 IMAD.WIDE R14, R29, 0x4, R14 ;  /* 0x000000041d0ea825 */ /* 0x008fc600078e020e */
[----:B------:R-:W3:Y:S04]  /*0830*/  @!P2 LDG.E R11, desc[UR8][R10.64] ;  /* 0x000000080a0ba981 */ /* 0x000ee8000c1e1900 */
[----:B------:R-:W3:Y:S01]  /*0840*/  @!P2 LDG.E R14, desc[UR8][R14.64] ;  /* 0x000000080e0ea981 */ /* 0x000ee2000c1e1900 */
[----:B----4-:R-:W-:-:S04]  /*0850*/  @P1 FFMA R17, R25, R17, R16 ;  /* 0x0000001119111223 */ /* 0x010fc80000000010 */
[----:B--2---:R-:W-:-:S04]  /*0860*/  @P1 FFMA R16, R8, R22, R17 ;  /* 0x0000001608101223 */ /* 0x004fc80000000011 */
[----:B---3--:R-:W-:-:S07]  /*0870*/  @!P2 FFMA R16, R11, R14, R16 ;  /* 0x0000000e0b10a223 */ /* 0x008fce0000000010 */
.L_x_2:
[----:B------:R-:W0:Y:S01]  /*0880*/  LDCU UR5, c[0x0][0x39c] ;  /* 0x00007380ff0577ac */ /* 0x000e220008000800 */
[----:B------:R-:W1:Y:S08]  /*0890*/  LDC.64 R10, c[0x0][0x380] ;  /* 0x0000e000ff0a7b82 */ /* 0x000e700000000a00 */
[----:B------:R-:W2:Y:S01]  /*08a0*/  LDC.64 R14, c[0x0][0x390] ;  /* 0x0000e400ff0e7b82 */ /* 0x000ea20000000a00 */
[----:B0-----:R-:W-:-:S06]  /*08b0*/  UIMAD UR5, UR7, UR5, UR4 ;  /* 0x00000005070572a4 */ /* 0x001fcc000f8e0204 */
[----:B------:R-:W-:-:S04]  /*08c0*/  IMAD R17, R2, UR5, R6 ;  /* 0x0000000502117c24 */ /* 0x000fc8000f8e0206 */
[----:B-1----:R-:W-:-:S06]  /*08d0*/  IMAD.WIDE R10, R17, 0x4, R10 ;  /* 0x00000004110a7825 */ /* 0x002fcc00078e020a */
[----:B------:R-:W3:Y:S01]  /*08e0*/  LDG.E R11, desc[UR8][R10.64] ;  /* 0x000000080a0b7981 */ /* 0x000ee2000c1e1900 */
[----:B--2---:R-:W-:-:S04]  /*08f0*/  IMAD.WIDE R14, R17, 0x4, R14 ;  /* 0x00000004110e7825 */ /* 0x004fc800078e020e */
[----:B---3--:R-:W-:-:S05]  /*0900*/  FADD R17, R11, -R16 ;  /* 0x800000100b117221 */ /* 0x008fca0000000000 */
[----:B------:R0:W-:Y:S02]  /*0910*/  STG.E desc[UR8][R14.64], R17 ;  /* 0x000000110e007986 */ /* 0x0001e4000c101908 */
.L_x_1:
[----:B------:R-:W-:Y:S05]  /*0920*/  BSYNC.RECONVERGENT B0 ;  /* 0x0000000000007941 */ /* 0x000fea0003800200 */
.L_x_0:
[----:B------:R-:W-:Y:S06]  /*0930*/  BAR.SYNC.DEFER_BLOCKING 0x0 ;  /* 0x0000000000007b1d */ /* 0x000fec0000010000 */
[----:B------:R-:W-:Y:S04]  /*0940*/  BSSY.RECONVERGENT B0, `(.L_x_6) ;  /* 0x00000a2000007945 */ /* 0x000fe80003800200 */
[----:B------:R-:W-:Y:S05]  /*0950*/  @!P0 BRA `(.L_x_7) ;  /* 0x0000000800808947 */ /* 0x000fea0003800000 */
[----:B------:R-:W-:-:S13]  /*0960*/  ISETP.NE.AND P0, PT, R6, UR4, PT ;  /* 0x0000000406007c0c */ /* 0x000fda000bf05270 */
[----:B------:R-:W-:-:S05]  /*0970*/  @!P0 MOV R11, 0x3f800000 ;  /* 0x3f800000000b8802 */ /* 0x000fca0000000f00 */
[----:B------:R1:W-:Y:S01]  /*0980*/  @!P0 STG.E desc[UR8][R12.64], R11 ;  /* 0x0000000b0c008986 */ /* 0x0003e2000c101908 */
[----:B------:R-:W-:Y:S05]  /*0990*/  @!P0 BRA `(.L_x_7) ;  /* 0x0000000800708947 */ /* 0x000fea0003800000 */
[----:B------:R-:W-:Y:S01]  /*09a0*/  UISETP.NE.AND UP0, UPT, UR4, URZ, UPT ;  /* 0x000000ff0400728c */ /* 0x000fe2000bf05270 */
[----:B------:R-:W-:-:S08]  /*09b0*/  IMAD.MOV.U32 R8, RZ, RZ, RZ ;  /* 0x000000ffff087224 */ /* 0x000fd000078e00ff */
[----:B------:R-:W-:Y:S05]  /*09c0*/  BRA.U !UP0, `(.L_x_8) ;  /* 0x0000000508fc7547 */ /* 0x000fea000b800000 */
[----:B------:R-:W-:Y:S01]  /*09d0*/  UISETP.GE.U32.AND UP1, UPT, UR4, 0x8, UPT ;  /* 0x000000080400788c */ /* 0x000fe2000bf26070 */
[----:B------:R-:W-:Y:S01]  /*09e0*/  HFMA2 R8, -RZ, RZ, 0, 0 ;  /* 0x00000000ff087431 */ /* 0x000fe200000001ff */
[----:B-1----:R-:W-:Y:S01]  /*09f0*/  IADD3 R11, PT, PT, R9, UR4, RZ ;  /* 0x00000004090b7c10 */ /* 0x002fe2000fffe0ff */
[----:B------:R-:W-:Y:S01]  /*0a00*/  ULOP3.LUT UP0, URZ, UR4, 0x7, URZ, 0xc0, !UPT ;  /* 0x0000000704ff7892 */ /* 0x000fe2000f80c0ff */
[----:B------:R-:W-:-:S05]  /*0a10*/  UMOV UR5, URZ ;  /* 0x000000ff00057c82 */ /* 0x000fca0008000000 */
[----:B------:R-:W-:Y:S05]  /*0a20*/  BRA.U !UP1, `(.L_x_9) ;  /* 0x0000000109c87547 */ /* 0x000fea000b800000 */
[----:B------:R-:W-:Y:S01]  /*0a30*/  MOV R8, RZ ;  /* 0x000000ff00087202 */ /* 0x000fe20000000f00 */
[----:B------:R-:W-:Y:S01]  /*0a40*/  ULOP3.LUT UR5, UR4, 0x7ffffff8, URZ, 0xc0, !UPT ;  /* 0x7ffffff804057892 */ /* 0x000fe2000f8ec0ff */
[----:B------:R-:W-:-:S11]  /*0a50*/  UMOV UR6, URZ ;  /* 0x000000ff00067c82 */ /* 0x000fd60008000000 */
.L_x_10:
[----:B0-----:R-:W0:Y:S01]  /*0a60*/  LDC.64 R16, c[0x0][0x390] ;  /* 0x0000e400ff107b82 */ /* 0x001e220000000a00 */
[----:B------:R-:W-:Y:S02]  /*0a70*/  IMAD R15, R2, UR6, R11 ;  /* 0x00000006020f7c24 */ /* 0x000fe4000f8e020b */
[----:B------:R-:W-:-:S03]  /*0a80*/  VIADD R19, R3, UR6 ;  /* 0x0000000603137c36 */ /* 0x000fc60008000000 */
[C---:B------:R-:W-:Y:S02]  /*0a90*/  IADD3 R23, PT, PT, R15.reuse, R2, RZ ;  /* 0x000000020f177210 */ /* 0x040fe40007ffe0ff */
[----:B------:R-:W1:Y:S01]  /*0aa0*/  LDC.64 R20, c[0x0][0x388] ;  /* 0x0000e200ff147b82 */ /* 0x000e620000000a00 */
[----:B0-----:R-:W-:-:S06]  /*0ab0*/  IMAD.WIDE.U32 R14, R15, 0x4, R16 ;  /* 0x000000040f0e7825 */ /* 0x001fcc00078e0010 */
[----:B------:R-:W2:Y:S01]  /*0ac0*/  LDG.E R15, desc[UR8][R14.64] ;  /* 0x000000080e0f7981 */ /* 0x000ea2000c1e1900 */
[----:B-1----:R-:W-:-:S04]  /*0ad0*/  IMAD.WIDE.U32 R20, R19, 0x4, R20 ;  /* 0x0000000413147825 */ /* 0x002fc800078e0014 */
[C-C-:B------:R-:W-:Y:S01]  /*0ae0*/  IMAD.WIDE.U32 R18, R23.reuse, 0x4, R16.reuse ;  /* 0x0000000417127825 */ /* 0x140fe200078e0010 */
[-C--:B------:R-:W-:Y:S01]  /*0af0*/  IADD3 R23, PT, PT, R23, R2.reuse, RZ ;  /* 0x0000000217177210 */ /* 0x080fe20007ffe0ff */
[----:B------:R-:W2:Y:S04]  /*0b00*/  LDG.E R10, desc[UR8][R20.64] ;  /* 0x00000008140a7981 */ /* 0x000ea8000c1e1900 */
[C---:B------:R-:W-:Y:S01]  /*0b10*/  IMAD.WIDE.U32 R24, R23.reuse, 0x4, R16 ;  /* 0x0000000417187825 */ /* 0x040fe200078e0010 */
[----:B------:R-:W3:Y:S04]  /*0b20*/  LDG.E R18, desc[UR8][R18.64] ;  /* 0x0000000812127981 */ /* 0x000ee8000c1e1900 */
[----:B------:R-:W3:Y:S04]  /*0b30*/  LDG.E R29, desc[UR8][R20.64+0x4] ;  /* 0x00000408141d7981 */ /* 0x000ee8000c1e1900 */
[----:B------:R-:W4:Y:S04]  /*0b40*/  LDG.E R24, desc[UR8][R24.64] ;  /* 0x0000000818187981 */ /* 0x000f28000c1e1900 */
[----:B------:R-:W4:Y:S01]  /*0b50*/  LDG.E R27, desc[UR8][R20.64+0x8] ;  /* 0x00000808141b7981 */ /* 0x000f22000c1e1900 */
[----:B------:R-:W-:-:S05]  /*0b60*/  IADD3 R23, PT, PT, R23, R2, RZ ;  /* 0x0000000217177210 */ /* 0x000fca0007ffe0ff */
[C---:B------:R-:W-:Y:S02]  /*0b70*/  IMAD.IADD R26, R23.reuse, 0x1, R2 ;  /* 0x00000001171a7824 */ /* 0x040fe400078e0202 */
[----:B------:R-:W-:-:S06]  /*0b80*/  IMAD.WIDE.U32 R22, R23, 0x4, R16 ;  /* 0x0000000417167825 */ /* 0x000fcc00078e0010 */
[----:B------:R-:W5:Y:S01]  /*0b90*/  LDG.E R22, desc[UR8][R22.64] ;  /* 0x0000000816167981 */ /* 0x000f62000c1e1900 */
[----:B--2---:R-:W-:Y:S01]  /*0ba0*/  FFMA R8, R10, R15, R8 ;  /* 0x0000000f0a087223 */ /* 0x004fe20000000008 */
[C---:B------:R-:W-:Y:S01]  /*0bb0*/  IADD3 R10, PT, PT, R26.reuse, R2, RZ ;  /* 0x000000021a0a7210 */ /* 0x040fe20007ffe0ff */
[----:B------:R-:W-:-:S06]  /*0bc0*/  IMAD.WIDE.U32 R14, R26, 0x4, R16 ;  /* 0x000000041a0e7825 */ /* 0x000fcc00078e0010 */
[----:B------:R-:W2:Y:S01]  /*0bd0*/  LDG.E R14, desc[UR8][R14.64] ;  /* 0x000000080e0e7981 */ /* 0x000ea2000c1e1900 */
[----:B---3--:R-:W-:Y:S01]  /*0be0*/  FFMA R26, R29, R18, R8 ;  /* 0x000000121d1a7223 */ /* 0x008fe20000000008 */
[C---:B------:R-:W-:Y:S02]  /*0bf0*/  IADD3 R8, PT, PT, R10.reuse, R2, RZ ;  /* 0x000000020a087210 */ /* 0x040fe40007ffe0ff */
[----:B------:R-:W5:Y:S01]  /*0c00*/  LDG.E R29, desc[UR8][R20.64+0xc] ;  /* 0x00000c08141d7981 */ /* 0x000f62000c1e1900 */
[----:B------:R-:W-:-:S04]  /*0c10*/  IMAD.WIDE.U32 R18, R10, 0x4, R16 ;  /* 0x000000040a127825 */ /* 0x000fc800078e0010 */
[----:B----4-:R-:W-:Y:S01]  /*0c20*/  FFMA R10, R27, R24, R26 ;  /* 0x000000181b0a7223 */ /* 0x010fe2000000001a */
[C---:B------:R-:W-:Y:S01]  /*0c30*/  IADD3 R26, PT, PT, R8.reuse, R2, RZ ;  /* 0x00000002081a7210 */ /* 0x040fe20007ffe0ff */
[----:B------:R-:W2:Y:S01]  /*0c40*/  LDG.E R27, desc[UR8][R20.64+0x10] ;  /* 0x00001008141b7981 */ /* 0x000ea2000c1e1900 */
[----:B------:R-:W-:-:S03]  /*0c50*/  IMAD.WIDE.U32 R24, R8, 0x4, R16 ;  /* 0x0000000408187825 */ /* 0x000fc600078e0010 */
[----:B------:R-:W3:Y:S01]  /*0c60*/  LDG.E R19, desc[UR8][R18.64] ;  /* 0x0000000812137981 */ /* 0x000ee2000c1e1900 */
[----:B------:R-:W-:-:S03]  /*0c70*/  IMAD.WIDE.U32 R16, R26, 0x4, R16 ;  /* 0x000000041a107825 */ /* 0x000fc600078e0010 */
[----:B------:R-:W3:Y:S04]  /*0c80*/  LDG.E R8, desc[UR8][R20.64+0x14] ;  /* 0x0000140814087981 */ /* 0x000ee8000c1e1900 */
[----:B------:R-:W4:Y:S04]  /*0c90*/  LDG.E R24, desc[UR8][R24.64] ;  /* 0x0000000818187981 */ /* 0x000f28000c1e1900 */
[----:B------:R-:W4:Y:S04]  /*0ca0*/  LDG.E R26, desc[UR8][R20.64+0x18] ;  /* 0x00001808141a7981 */ /* 0x000f28000c1e1900 */
[----:B------:R-:W4:Y:S04]  /*0cb0*/  LDG.E R15, desc[UR8][R20.64+0x1c] ;  /* 0x00001c08140f7981 */ /* 0x000f28000c1e1900 */
[----:B------:R-:W4:Y:S01]  /*0cc0*/  LDG.E R16, desc[UR8][R16.64] ;  /* 0x0000000810107981 */ /* 0x000f22000c1e1900 */
[----:B------:R-:W-:-:S04]  /*0cd0*/  UIADD3 UR6, UPT, UPT, UR6, 0x8, URZ ;  /* 0x0000000806067890 */ /* 0x000fc8000fffe0ff */
[----:B------:R-:W-:Y:S01]  /*0ce0*/  UISETP.NE.AND UP1, UPT, UR6, UR5, UPT ;  /* 0x000000050600728c */ /* 0x000fe2000bf25270 */
[----:B-----5:R-:W-:-:S04]  /*0cf0*/  FFMA R10, R29, R22, R10 ;  /* 0x000000161d0a7223 */ /* 0x020fc8000000000a */
[----:B--2---:R-:W-:-:S04]  /*0d00*/  FFMA R27, R27, R14, R10 ;  /* 0x0000000e1b1b7223 */ /* 0x004fc8000000000a */
[----:B---3--:R-:W-:-:S04]  /*0d10*/  FFMA R27, R8, R19, R27 ;  /* 0x00000013081b7223 */ /* 0x008fc8000000001b */
[----:B----4-:R-:W-:-:S04]  /*0d20*/  FFMA R26, R26, R24, R27 ;  /* 0x000000181a1a7223 */ /* 0x010fc8000000001b */
[----:B------:R-:W-:Y:S01]  /*0d30*/  FFMA R8, R15, R16, R26 ;  /* 0x000000100f087223 */ /* 0x000fe2000000001a */
[----:B------:R-:W-:Y:S06]  /*0d40*/  BRA.U UP1, `(.L_x_10) ;  /* 0xfffffffd01447547 */ /* 0x000fec000b83ffff */
.L_x_9:
[----:B------:R-:W-:Y:S05]  /*0d50*/  BRA.U !UP0, `(.L_x_8) ;  /* 0x0000000508187547 */ /* 0x000fea000b800000 */
[C---:B------:R-:W-:Y:S01]  /*0d60*/  VIADD R10, R0.reuse, 0xffffffff ;  /* 0xffffffff000a7836 */ /* 0x040fe20000000000 */
[----:B------:R-:W-:-:S04]  /*0d70*/  LOP3.LUT P0, RZ, R0, 0x3, RZ, 0xc0, !PT ;  /* 0x0000000300ff7812 */ /* 0x000fc8000780c0ff */
[----:B------:R-:W-:-:S13]  /*0d80*/  ISETP.GE.U32.AND P1, PT, R10, 0x3, PT ;  /* 0x000000030a00780c */ /* 0x000fda0003f26070 */
[----:B------:R-:W-:Y:S05]  /*0d90*/  @!P1 BRA `(.L_x_11) ;  /* 0x0000000000789947 */ /* 0x000fea0003800000 */
[----:B0-----:R-:W0:Y:S01]  /*0da0*/  LDC.64 R16, c[0x0][0x388] ;  /* 0x0000e200ff107b82 */ /* 0x001e220000000a00 */
[----:B------:R-:W1:Y:S01]  /*0db0*/  LDCU.64 UR10, c[0x0][0x388] ;  /* 0x00007100ff0a77ac */ /* 0x000e620008000a00 */
[----:B------:R-:W-:Y:S01]  /*0dc0*/  IMAD R21, R2, UR5, R11 ;  /* 0x0000000502157c24 */ /* 0x000fe2000f8e020b */
[C---:B------:R-:W-:Y:S02]  /*0dd0*/  IADD3 R19, PT, PT, R3.reuse, UR5, RZ ;  /* 0x0000000503137c10 */ /* 0x040fe4000fffe0ff */
[----:B------:R-:W-:Y:S02]  /*0de0*/  IADD3 R0, P1, PT, R3, UR5, RZ ;  /* 0x0000000503007c10 */ /* 0x000fe4000ff3e0ff */
[----:B------:R-:W-:Y:S01]  /*0df0*/  IADD3 R25, PT, PT, R21, R2, RZ ;  /* 0x0000000215197210 */ /* 0x000fe20007ffe0ff */
[----:B------:R-:W2:Y:S04]  /*0e00*/  LDC.64 R14, c[0x0][0x390] ;  /* 0x0000e400ff0e7b82 */ /* 0x000ea80000000a00 */
[----:B------:R-:W-:-:S02]  /*0e10*/  IMAD.IADD R27, R25, 0x1, R2 ;  /* 0x00000001191b7824 */ /* 0x000fc400078e0202 */
[----:B0-----:R-:W-:Y:S01]  /*0e20*/  IMAD.WIDE.U32 R16, R19, 0x4, R16 ;  /* 0x0000000413107825 */ /* 0x001fe200078e0010 */
[----:B------:R-:W-:Y:S02]  /*0e30*/  IADD3.X R19, PT, PT, RZ, RZ, RZ, P1, !PT ;  /* 0x000000ffff137210 */ /* 0x000fe40000ffe4ff */
[----:B-1----:R-:W-:-:S03]  /*0e40*/  LEA R18, P1, R0, UR10, 0x2 ;  /* 0x0000000a00127c11 */ /* 0x002fc6000f8210ff */
[----:B------:R-:W3:Y:S01]  /*0e50*/  LDG.E R17, desc[UR8][R16.64] ;  /* 0x0000000810117981 */ /* 0x000ee2000c1e1900 */
[----:B------:R-:W-:Y:S01]  /*0e60*/  LEA.HI.X R19, R0, UR11, R19, 0x2, P1 ;  /* 0x0000000b00137c11 */ /* 0x000fe200088f1413 */
[----:B--2---:R-:W-:-:S04]  /*0e70*/  IMAD.WIDE.U32 R20, R21, 0x4, R14 ;  /* 0x0000000415147825 */ /* 0x004fc800078e000e */
[--C-:B------:R-:W-:Y:S01]  /*0e80*/  IMAD.WIDE.U32 R22, R25, 0x4, R14.reuse ;  /* 0x0000000419167825 */ /* 0x100fe200078e000e */
[----:B------:R-:W2:Y:S03]  /*0e90*/  LDG.E R0, desc[UR8][R18.64+0x4] ;  /* 0x0000040812007981 */ /* 0x000ea6000c1e1900 */
[C---:B------:R-:W-:Y:S01]  /*0ea0*/  IMAD.WIDE.U32 R24, R27.reuse, 0x4, R14 ;  /* 0x000000041b187825 */ /* 0x040fe200078e000e */
[----:B------:R-:W3:Y:S01]  /*0eb0*/  LDG.E R20, desc[UR8][R20.64] ;  /* 0x0000000814147981 */ /* 0x000ee2000c1e1900 */
[----:B------:R-:W-:-:S03]  /*0ec0*/  IADD3 R27, PT, PT, R27, R2, RZ ;  /* 0x000000021b1b7210 */ /* 0x000fc60007ffe0ff */
[----:B------:R-:W2:Y:S02]  /*0ed0*/  LDG.E R22, desc[UR8][R22.64] ;  /* 0x0000000816167981 */ /* 0x000ea4000c1e1900 */
[----:B------:R-:W-:Y:S02]  /*0ee0*/  IMAD.WIDE.U32 R14, R27, 0x4, R14 ;  /* 0x000000041b0e7825 */ /* 0x000fe400078e000e */
[----:B------:R-:W4:Y:S04]  /*0ef0*/  LDG.E R24, desc[UR8][R24.64] ;  /* 0x0000000818187981 */ /* 0x000f28000c1e1900 */
[----:B------:R-:W4:Y:S04]  /*0f00*/  LDG.E R27, desc[UR8][R18.64+0x8] ;  /* 0x00000808121b7981 */ /* 0x000f28000c1e1900 */
[----:B------:R-:W5:Y:S04]  /*0f10*/  LDG.E R29, desc[UR8][R18.64+0xc] ;  /* 0x00000c08121d7981 */ /* 0x000f68000c1e1900 */
[----:B------:R-:W5:Y:S01]  /*0f20*/  LDG.E R14, desc[UR8][R14.64] ;  /* 0x000000080e0e7981 */ /* 0x000f62000c1e1900 */
[----:B------:R-:W-:Y:S01]  /*0f30*/  UIADD3 UR5, UPT, UPT, UR5, 0x4, URZ ;  /* 0x0000000405057890 */ /* 0x000fe2000fffe0ff */
[----:B---3--:R-:W-:-:S04]  /*0f40*/  FFMA R17, R17, R20, R8 ;  /* 0x0000001411117223 */ /* 0x008fc80000000008 */
[----:B--2---:R-:W-:-:S04]  /*0f50*/  FFMA R0, R0, R22, R17 ;  /* 0x0000001600007223 */ /* 0x004fc80000000011 */
[----:B----4-:R-:W-:-:S04]  /*0f60*/  FFMA R0, R27, R24, R0 ;  /* 0x000000181b007223 */ /* 0x010fc80000000000 */
[----:B-----5:R-:W-:-:S07]  /*0f70*/  FFMA R8, R29, R14, R0 ;  /* 0x0000000e1d087223 */ /* 0x020fce0000000000 */
.L_x_11:
[----:B------:R-:W-:Y:S05]  /*0f80*/  @!P0 BRA `(.L_x_8) ;  /* 0x00000000008c8947 */ /* 0x000fea0003800000 */
[C---:B------:R-:W-:Y:S02]  /*0f90*/  LOP3.LUT R0, R5.reuse, 0x3, RZ, 0xc0, !PT ;  /* 0x0000000305007812 */ /* 0x040fe400078ec0ff */
[----:B------:R-:W-:Y:S02]  /*0fa0*/  LOP3.LUT R10, R5, 0x1, RZ, 0xc0, !PT ;  /* 0x00000001050a7812 */ /* 0x000fe400078ec0ff */
[----:B------:R-:W-:Y:S02]  /*0fb0*/  ISETP.NE.AND P1, PT, R0, 0x1, PT ;  /* 0x000000010000780c */ /* 0x000fe40003f25270 */
[----:B------:R-:W-:-:S11]  /*0fc0*/  ISETP.NE.U32.AND P0, PT, R10, 0x1, PT ;  /* 0x000000010a00780c */ /* 0x000fd60003f05070 */
[----:B------:R-:W-:Y:S05]  /*0fd0*/  @!P1 BRA `(.L_x_12) ;  /* 0x0000000000509947 */ /* 0x000fea0003800000 */
[----:B------:R-:W1:Y:S01]  /*0fe0*/  LDC.64 R20, c[0x0][0x388] ;  /* 0x0000e200ff147b82 */ /* 0x000e620000000a00 */
[----:B------:R-:W2:Y:S01]  /*0ff0*/  LDCU.64 UR10, c[0x0][0x388] ;  /* 0x00007100ff0a77ac */ /* 0x000ea20008000a00 */
[C---:B0-----:R-:W-:Y:S01]  /*1000*/  IADD3 R15, PT, PT, R3.reuse, UR5, RZ ;  /* 0x00000005030f7c10 */ /* 0x041fe2000fffe0ff */
[----:B------:R-:W-:Y:S01]  /*1010*/  IMAD R17, R2, UR5, R11 ;  /* 0x0000000502117c24 */ /* 0x000fe2000f8e020b */
[----:B------:R-:W-:-:S04]  /*1020*/  IADD3 R0, P1, PT, R3, UR5, RZ ;  /* 0x0000000503007c10 */ /* 0x000fc8000ff3e0ff */
[----:B------:R-:W0:Y:S01]  /*1030*/  LDC.64 R18, c[0x0][0x390] ;  /* 0x0000e400ff127b82 */ /* 0x000e220000000a00 */
[----:B------:R-:W-:Y:S01]  /*1040*/  IADD3 R23, PT, PT, R17, R2, RZ ;  /* 0x0000000211177210 */ /* 0x000fe20007ffe0ff */
[----:B-1----:R-:W-:Y:S01]  /*1050*/  IMAD.WIDE.U32 R20, R15, 0x4, R20 ;  /* 0x000000040f147825 */ /* 0x002fe200078e0014 */
[----:B------:R-:W-:Y:S02]  /*1060*/  IADD3.X R15, PT, PT, RZ, RZ, RZ, P1, !PT ;  /* 0x000000ffff0f7210 */ /* 0x000fe40000ffe4ff */
[----:B--2---:R-:W-:-:S03]  /*1070*/  LEA R14, P1, R0, UR10, 0x2 ;  /* 0x0000000a000e7c11 */ /* 0x004fc6000f8210ff */
[----:B------:R-:W2:Y:S01]  /*1080*/  LDG.E R21, desc[UR8][R20.64] ;  /* 0x0000000814157981 */ /* 0x000ea2000c1e1900 */
[----:B------:R-:W-:Y:S01]  /*1090*/  LEA.HI.X R15, R0, UR11, R15, 0x2, P1 ;  /* 0x0000000b000f7c11 */ /* 0x000fe200088f140f */
[----:B0-----:R-:W-:-:S04]  /*10a0*/  IMAD.WIDE.U32 R16, R17, 0x4, R18 ;  /* 0x0000000411107825 */ /* 0x001fc800078e0012 */
[----:B------:R-:W-:Y:S01]  /*10b0*/  IMAD.WIDE.U32 R18, R23, 0x4, R18 ;  /* 0x0000000417127825 */ /* 0x000fe200078e0012 */
[----:B------:R-:W3:Y:S04]  /*10c0*/  LDG.E R15, desc[UR8][R14.64+0x4] ;  /* 0x000004080e0f7981 */ /* 0x000ee8000c1e1900 */
[----:B------:R-:W2:Y:S04]  /*10d0*/  LDG.E R16, desc[UR8][R16.64] ;  /* 0x0000000810107981 */ /* 0x000ea8000c1e1900 */
[----:B------:R-:W3:Y:S01]  /*10e0*/  LDG.E R18, desc[UR8][R18.64] ;  /* 0x0000000812127981 */ /* 0x000ee2000c1e1900 */
[----:B------:R-:W-:Y:S01]  /*10f0*/  UIADD3 UR5, UPT, UPT, UR5, 0x2, URZ ;  /* 0x0000000205057890 */ /* 0x000fe2000fffe0ff */
[----:B--2---:R-:W-:-:S04]  /*1100*/  FFMA R8, R21, R16, R8 ;  /* 0x0000001015087223 */ /* 0x004fc80000000008 */
[----:B---3--:R-:W-:-:S07]  /*1110*/  FFMA R8, R15, R18, R8 ;  /* 0x000000120f087223 */ /* 0x008fce0000000008 */
.L_x_12:
[----:B------:R-:W-:Y:S05]  /*1120*/  @P0 BRA `(.L_x_8) ;  /* 0x0000000000240947 */ /* 0x000fea0003800000 */
[----:B0-----:R-:W0:Y:S01]  /*1130*/  LDC.64 R16, c[0x0][0x388] ;  /* 0x0000e200ff107b82 */ /* 0x001e220000000a00 */
[----:B------:R-:W-:Y:S02]  /*1140*/  VIADD R19, R3, UR5 ;  /* 0x0000000503137c36 */ /* 0x000fe40008000000 */
[----:B------:R-:W-:-:S05]  /*1150*/  IMAD R21, R2, UR5, R11 ;  /* 0x0000000502157c24 */ /* 0x000fca000f8e020b */
[----:B------:R-:W1:Y:S01]  /*1160*/  LDC.64 R14, c[0x0][0x390] ;  /* 0x0000e400ff0e7b82 */ /* 0x000e620000000a00 */
[----:B0-----:R-:W-:-:S06]  /*1170*/  IMAD.WIDE.U32 R10, R19, 0x4, R16 ;  /* 0x00000004130a7825 */ /* 0x001fcc00078e0010 */
[----:B------:R-:W2:Y:S01]  /*1180*/  LDG.E R11, desc[UR8][R10.64] ;  /* 0x000000080a0b7981 */ /* 0x000ea2000c1e1900 */
[----:B-1----:R-:W-:-:S06]  /*1190*/  IMAD.WIDE.U32 R14, R21, 0x4, R14 ;  /* 0x00000004150e7825 */ /* 0x002fcc00078e000e */
[----:B------:R-:W2:Y:S02]  /*11a0*/  LDG.E R14, desc[UR8][R14.64] ;  /* 0x000000080e0e7981 */ /* 0x000ea4000c1e1900 */
[----:B--2---:R-:W-:-:S07]  /*11b0*/  FFMA R8, R11, R14, R8 ;  /* 0x0000000e0b087223 */ /* 0x004fce0000000008 */
.L_x_8:
[----:B0-----:R-:W0:Y:S01]  /*11c0*/  LDC.64 R16, c[0x0][0x390] ;  /* 0x0000e400ff107b82 */ /* 0x001e220000000a00 */
[----:B------:R-:W-:-:S05]  /*11d0*/  IADD3 R15, PT, PT, R9, UR4, RZ ;  /* 0x00000004090f7c10 */ /* 0x000fca000fffe0ff */
[----:B------:R-:W-:Y:S02]  /*11e0*/  IMAD R15, R2, UR4, R15 ;  /* 0x00000004020f7c24 */ /* 0x000fe4000f8e020f */
[----:B-1----:R-:W1:Y:S02]  /*11f0*/  LDC.64 R10, c[0x0][0x380] ;  /* 0x0000e000ff0a7b82 */ /* 0x002e640000000a00 */
[----:B0-----:R-:W-:Y:S01]  /*1200*/  IMAD.WIDE.U32 R16, R15, 0x4, R16 ;  /* 0x000000040f107825 */ /* 0x001fe200078e0010 */
[----:B------:R-:W-:-:S05]  /*1210*/  IADD3 R15, PT, PT, R3, UR4, RZ ;  /* 0x00000004030f7c10 */ /* 0x000fca000fffe0ff */
[----:B------:R-:W2:Y:S01]  /*1220*/  LDG.E R17, desc[UR8][R16.64] ;  /* 0x0000000810117981 */ /* 0x000ea2000c1e1900 */
[----:B-1----:R-:W-:-:S06]  /*1230*/  IMAD.WIDE.U32 R10, R15, 0x4, R10 ;  /* 0x000000040f0a7825 */ /* 0x002fcc00078e000a */
[----:B------:R-:W3:Y:S01]  /*1240*/  LDG.E R11, desc[UR8][R10.64] ;  /* 0x000000080a0b7981 */ /* 0x000ee2000c1e1900 */
[----:B------:R-:W-:Y:S01]  /*1250*/  BSSY.RECONVERGENT B1, `(.L_x_13) ;  /* 0x000000d000017945 */ /* 0x000fe20003800200 */
[----:B--2---:R-:W0:Y:S01]  /*1260*/  MUFU.RCP R2, R17 ;  /* 0x0000001100027308 */ /* 0x004e220000001000 */
[----:B---3--:R-:W-:-:S07]  /*1270*/  FADD R0, R11, -R8 ;  /* 0x800000080b007221 */ /* 0x008fce0000000000 */
[----:B------:R-:W1:Y:S01]  /*1280*/  FCHK P0, R0, R17 ;  /* 0x0000001100007302 */ /* 0x000e620000000000 */
[----:B0-----:R-:W-:-:S04]  /*1290*/  FFMA R19, -R17, R2, 1 ;  /* 0x3f80000011137423 */ /* 0x001fc80000000102 */
[----:B------:R-:W-:-:S04]  /*12a0*/  FFMA R19, R2, R19, R2 ;  /* 0x0000001302137223 */ /* 0x000fc80000000002 */
[----:B------:R-:W-:-:S04]  /*12b0*/  FFMA R2, R0, R19, RZ ;  /* 0x0000001300027223 */ /* 0x000fc800000000ff */
[----:B------:R-:W-:-:S04]  /*12c0*/  FFMA R8, -R17, R2, R0 ;  /* 0x0000000211087223 */ /* 0x000fc80000000100 */
[----:B------:R-:W-:Y:S01]  /*12d0*/  FFMA R19, R19, R8, R2 ;  /* 0x0000000813137223 */ /* 0x000fe20000000002 */
[----:B-1----:R-:W-:Y:S06]  /*12e0*/  @!P0 BRA `(.L_x_14) ;  /* 0x00000000000c8947 */ /* 0x002fec0003800000 */
[----:B------:R-:W-:-:S07]  /*12f0*/  MOV R2, 0x1310 ;  /* 0x0000131000027802 */ /* 0x000fce0000000f00 */
[----:B------:R-:W-:Y:S05]  /*1300*/  CALL.REL.NOINC `($__internal_0_$__cuda_sm3x_div_rn_noftz_f32_slowpath) ;  /* 0x0000000000387944 */ /* 0x000fea0003c00000 */
[----:B------:R-:W-:-:S07]  /*1310*/  MOV R19, R0 ;  /* 0x0000000000137202 */ /* 0x000fce0000000f00 */
.L_x_14:
[----:B------:R-:W-:Y:S05]  /*1320*/  BSYNC.RECONVERGENT B1 ;  /* 0x0000000000017941 */ /* 0x000fea0003800200 */
.L_x_13:
[----:B------:R-:W0:Y:S02]  /*1330*/  LDC.64 R10, c[0x0][0x388] ;  /* 0x0000e200ff0a7b82 */ /* 0x000e240000000a00 */
[----:B0-----:R-:W-:-:S05]  /*1340*/  IMAD.WIDE.U32 R10, R15, 0x4, R10 ;  /* 0x000000040f0a7825 */ /* 0x001fca00078e000a */
[----:B------:R2:W-:Y:S02]  /*1350*/  STG.E desc[UR8][R10.64], R19 ;  /* 0x000000130a007986 */ /* 0x0005e4000c101908 */
.L_x_7:
[----:B------:R-:W-:Y:S05]  /*1360*/  BSYNC.RECONVERGENT B0 ;  /* 0x0000000000007941 */ /* 0x000fea0003800200 */
.L_x_6:
[----:B------:R-:W3:Y:S01]  /*1370*/  LDCU UR5, c[0x0][0x398] ;  /* 0x00007300ff0577ac */ /* 0x000ee20008000800 */
[----:B------:R-:W-:Y:S01]  /*1380*/  IADD3 R4, PT, PT, R4, 0x1, RZ ;  /* 0x0000000104047810 */ /* 0x000fe20007ffe0ff */
[----:B------:R-:W-:Y:S01]  /*1390*/  VIADD R5, R5, 0x1 ;  /* 0x0000000105057836 */ /* 0x000fe20000000000 */
[----:B------:R-:W-:-:S04]  /*13a0*/  UIADD3 UR4, UPT, UPT, UR4, 0x1, URZ ;  /* 0x0000000104047890 */ /* 0x000fc8000fffe0ff */
[----:B---3--:R-:W-:Y:S01]  /*13b0*/  UISETP.NE.AND UP0, UPT, UR4, UR5, UPT ;  /* 0x000000050400728c */ /* 0x008fe2000bf05270 */
[----:B------:R-:W-:Y:S08]  /*13c0*/  BAR.SYNC.DEFER_BLOCKING 0x0 ;  /* 0x0000000000007b1d */ /* 0x000ff00000010000 */
[----:B------:R-:W-:Y:S05]  /*13d0*/  BRA.U UP0, `(.L_x_15) ;  /* 0xffffffed00587547 */ /* 0x000fea000b83ffff */
[----:B------:R-:W-:Y:S05]  /*13e0*/  EXIT ;  /* 0x000000000000794d */ /* 0x000fea0003800000 */
        .weak           $__internal_0_$__cuda_sm3x_div_rn_noftz_f32_slowpath
        .type           $__internal_0_$__cuda_sm3x_div_rn_noftz_f32_slowpath,@function
        .size           $__internal_0_$__cuda_sm3x_div_rn_noftz_f32_slowpath,(.L_x_28 - $__internal_0_$__cuda_sm3x_div_rn_noftz_f32_slowpath)
$__internal_0_$__cuda_sm3x_div_rn_noftz_f32_slowpath:
[----:B------:R-:W-:Y:S01]  /*13f0*/  SHF.R.U32.HI R8, RZ, 0x17, R17 ;  /* 0x00000017ff087819 */ /* 0x000fe20000011611 */
[----:B------:R-:W-:Y:S01]  /*1400*/  BSSY.RECONVERGENT B2, `(.L_x_16) ;  /* 0x0000064000027945 */ /* 0x000fe20003800200 */
[----:B------:R-:W-:Y:S02]  /*1410*/  SHF.R.U32.HI R10, RZ, 0x17, R0 ;  /* 0x00000017ff0a7819 */ /* 0x000fe40000011600 */
[----:B------:R-:W-:Y:S02]  /*1420*/  LOP3.LUT R8, R8, 0xff, RZ, 0xc0, !PT ;  /* 0x000000ff08087812 */ /* 0x000fe400078ec0ff */
[----:B------:R-:W-:Y:S02]  /*1430*/  LOP3.LUT R18, R10, 0xff, RZ, 0xc0, !PT ;  /* 0x000000ff0a127812 */ /* 0x000fe400078ec0ff */
[----:B------:R-:W-:Y:S02]  /*1440*/  IADD3 R19, PT, PT, R8, -0x1, RZ ;  /* 0xffffffff08137810 */ /* 0x000fe40007ffe0ff */
[----:B------:R-:W-:-:S02]  /*1450*/  IADD3 R16, PT, PT, R18, -0x1, RZ ;  /* 0xffffffff12107810 */ /* 0x000fc40007ffe0ff */
[----:B------:R-:W-:Y:S02]  /*1460*/  ISETP.GT.U32.AND P0, PT, R19, 0xfd, PT ;  /* 0x000000fd1300780c */ /* 0x000fe40003f04070 */
[----:B------:R-:W-:Y:S02]  /*1470*/  MOV R14, R0 ;  /* 0x00000000000e7202 */ /* 0x000fe40000000f00 */
[----:B------:R-:W-:-:S13]  /*1480*/  ISETP.GT.U32.OR P0, PT, R16, 0xfd, P0 ;  /* 0x000000fd1000780c */ /* 0x000fda0000704470 */
[----:B------:R-:W-:Y:S01]  /*1490*/  @!P0 MOV R10, RZ ;  /* 0x000000ff000a8202 */ /* 0x000fe20000000f00 */
[----:B------:R-:W-:Y:S06]  /*14a0*/  @!P0 BRA `(.L_x_17) ;  /* 0x0000000000608947 */ /* 0x000fec0003800000 */
[----:B------:R-:W-:Y:S01]  /*14b0*/  FSETP.GTU.FTZ.AND P0, PT, |R0|, +INF , PT ;  /* 0x7f8000000000780b */ /* 0x000fe20003f1c200 */
[----:B------:R-:W-:Y:S01]  /*14c0*/  IMAD.MOV.U32 R11, RZ, RZ, R17 ;  /* 0x000000ffff0b7224 */ /* 0x000fe200078e0011 */
[----:B------:R-:W-:-:S04]  /*14d0*/  FSETP.GTU.FTZ.AND P1, PT, |R17|, +INF , PT ;  /* 0x7f8000001100780b */ /* 0x000fc80003f3c200 */
[----:B------:R-:W-:-:S13]  /*14e0*/  PLOP3.LUT P0, PT, P0, P1, PT, 0xf8, 0x8f ;  /* 0x00000000008f781c */ /* 0x000fda0000703f70 */
[----:B------:R-:W-:Y:S05]  /*14f0*/  @P0 BRA `(.L_x_18) ;  /* 0x00000004004c0947 */ /* 0x000fea0003800000 */
[----:B------:R-:W-:-:S13]  /*1500*/  LOP3.LUT P0, RZ, R17, 0x7fffffff, R14, 0xc8, !PT ;  /* 0x7fffffff11ff7812 */ /* 0x000fda000780c80e */
[----:B------:R-:W-:Y:S05]  /*1510*/  @!P0 BRA `(.L_x_19) ;  /* 0x00000004003c8947 */ /* 0x000fea0003800000 */
[C---:B------:R-:W-:Y:S02]  /*1520*/  FSETP.NEU.FTZ.AND P2, PT, |R0|.reuse, +INF , PT ;  /* 0x7f8000000000780b */ /* 0x040fe40003f5d200 */
[----:B------:R-:W-:Y:S02]  /*1530*/  FSETP.NEU.FTZ.AND P1, PT, |R11|, +INF , PT ;  /* 0x7f8000000b00780b */ /* 0x000fe40003f3d200 */
[----:B------:R-:W-:-:S11]  /*1540*/  FSETP.NEU.FTZ.AND P0, PT, |R0|, +INF , PT ;  /* 0x7f8000000000780b */ /* 0x000fd60003f1d200 */
[----:B------:R-:W-:Y:S05]  /*1550*/  @!P1 BRA !P2, `(.L_x_19) ;  /* 0x00000004002c9947 */ /* 0x000fea0005000000 */
[----:B------:R-:W-:-:S04]  /*1560*/  LOP3.LUT P2, RZ, R14, 0x7fffffff, RZ, 0xc0, !PT ;  /* 0x7fffffff0eff7812 */ /* 0x000fc8000784c0ff */
[----:B------:R-:W-:-:S13]  /*1570*/  PLOP3.LUT P1, PT, P1, P2, PT, 0x2f, 0xf2 ;  /* 0x0000000000f2781c */ /* 0x000fda0000f24577 */
[----:B------:R-:W-:Y:S05]  /*1580*/  @P1 BRA `(.L_x_20) ;  /* 0x0000000400181947 */ /* 0x000fea0003800000 */
[----:B------:R-:W-:-:S04]  /*1590*/  LOP3.LUT P1, RZ, R17, 0x7fffffff, RZ, 0xc0, !PT ;  /* 0x7fffffff11ff7812 */ /* 0x000fc8000782c0ff */
[----:B------:R-:W-:-:S13]  /*15a0*/  PLOP3.LUT P0, PT, P0, P1, PT, 0x2f, 0xf2 ;  /* 0x0000000000f2781c */ /* 0x000fda0000702577 */
[----:B------:R-:W-:Y:S05]  /*15b0*/  @P0 BRA `(.L_x_21) ;  /* 0x0000000400000947 */ /* 0x000fea0003800000 */
[----:B------:R-:W-:Y:S02]  /*15c0*/  ISETP.GE.AND P0, PT, R16, RZ, PT ;  /* 0x000000ff1000720c */ /* 0x000fe40003f06270 */
[----:B------:R-:W-:-:S11]  /*15d0*/  ISETP.GE.AND P1, PT, R19, RZ, PT ;  /* 0x000000ff1300720c */ /* 0x000fd60003f26270 */
[----:B------:R-:W-:Y:S01]  /*15e0*/  @P0 MOV R10, RZ ;  /* 0x000000ff000a0202 */ /* 0x000fe20000000f00 */
[----:B------:R-:W-:Y:S01]  /*15f0*/  @!P0 FFMA R14, R0, 1.84467440737095516160e+19, RZ ;  /* 0x5f800000000e8823 */ /* 0x000fe200000000ff */
[----:B------:R-:W-:Y:S01]  /*1600*/  @!P0 MOV R10, 0xffffffc0 ;  /* 0xffffffc0000a8802 */ /* 0x000fe20000000f00 */
[----:B------:R-:W-:-:S03]  /*1610*/  @!P1 FFMA R17, R11, 1.84467440737095516160e+19, RZ ;  /* 0x5f8000000b119823 */ /* 0x000fc600000000ff */
[----:B------:R-:W-:-:S07]  /*1620*/  @!P1 IADD3 R10, PT, PT, R10, 0x40, RZ ;  /* 0x000000400a0a9810 */ /* 0x000fce0007ffe0ff */
.L_x_17:
[----:B------:R-:W-:Y:S01]  /*1630*/  LEA R0, R8, 0xc0800000, 0x17 ;  /* 0xc080000008007811 */ /* 0x000fe200078eb8ff */
[----:B------:R-:W-:Y:S03]  /*1640*/  BSSY.RECONVERGENT B3, `(.L_x_22) ;  /* 0x0000036000037945 */ /* 0x000fe60003800200 */
[----:B------:R-:W-:Y:S01]  /*1650*/  IADD3 R16, PT, PT, -R0, R17, RZ ;  /* 0x0000001100107210 */ /* 0x000fe20007ffe1ff */
[----:B------:R-:W-:-:S03]  /*1660*/  VIADD R17, R18, 0xffffff81 ;  /* 0xffffff8112117836 */ /* 0x000fc60000000000 */
[----:B------:R-:W0:Y:S01]  /*1670*/  MUFU.RCP R11, R16 ;  /* 0x00000010000b7308 */ /* 0x000e220000001000 */
[----:B------:R-:W-:Y:S01]  /*1680*/  FADD.FTZ R19, -R16, -RZ ;  /* 0x800000ff10137221 */ /* 0x000fe20000010100 */
[C---:B------:R-:W-:Y:S01]  /*1690*/  IMAD R0, R17.reuse, -0x800000, R14 ;  /* 0xff80000011007824 */ /* 0x040fe200078e020e */
[----:B------:R-:W-:-:S04]  /*16a0*/  IADD3 R17, PT, PT, R17, 0x7f, -R8 ;  /* 0x0000007f11117810 */ /* 0x000fc80007ffe808 */
[----:B------:R-:W-:Y:S01]  /*16b0*/  IADD3 R17, PT, PT, R17, R10, RZ ;  /* 0x0000000a11117210 */ /* 0x000fe20007ffe0ff */
[----:B0-----:R-:W-:-:S04]  /*16c0*/  FFMA R18, R11, R19, 1 ;  /* 0x3f8000000b127423 */ /* 0x001fc80000000013 */
[----:B------:R-:W-:-:S04]  /*16d0*/  FFMA R11, R11, R18, R11 ;  /* 0x000000120b0b7223 */ /* 0x000fc8000000000b */
[----:B------:R-:W-:-:S04]  /*16e0*/  FFMA R14, R0, R11, RZ ;  /* 0x0000000b000e7223 */ /* 0x000fc800000000ff */
[----:B------:R-:W-:-:S04]  /*16f0*/  FFMA R18, R19, R14, R0 ;  /* 0x0000000e13127223 */ /* 0x000fc80000000000 */
[----:B------:R-:W-:-:S04]  /*1700*/  FFMA R18, R11, R18, R14 ;  /* 0x000000120b127223 */ /* 0x000fc8000000000e */
[----:B------:R-:W-:-:S04]  /*1710*/  FFMA R19, R19, R18, R0 ;  /* 0x0000001213137223 */ /* 0x000fc80000000000 */
[----:B------:R-:W-:-:S05]  /*1720*/  FFMA R0, R11, R19, R18 ;  /* 0x000000130b007223 */ /* 0x000fca0000000012 */
[----:B------:R-:W-:-:S04]  /*1730*/  SHF.R.U32.HI R8, RZ, 0x17, R0 ;  /* 0x00000017ff087819 */ /* 0x000fc80000011600 */
[----:B------:R-:W-:-:S04]  /*1740*/  LOP3.LUT R8, R8, 0xff, RZ, 0xc0, !PT ;  /* 0x000000ff08087812 */ /* 0x000fc800078ec0ff */
[----:B------:R-:W-:-:S04]  /*1750*/  IADD3 R14, PT, PT, R8, R17, RZ ;  /* 0x00000011080e7210 */ /* 0x000fc80007ffe0ff */
[----:B------:R-:W-:-:S04]  /*1760*/  IADD3 R8, PT, PT, R14, -0x1, RZ ;  /* 0xffffffff0e087810 */ /* 0x000fc80007ffe0ff */
[----:B------:R-:W-:-:S13]  /*1770*/  ISETP.GE.U32.AND P0, PT, R8, 0xfe, PT ;  /* 0x000000fe0800780c */ /* 0x000fda0003f06070 */
[----:B------:R-:W-:Y:S05]  /*1780*/  @!P0 BRA `(.L_x_23) ;  /* 0x0000000000808947 */ /* 0x000fea0003800000 */
[----:B------:R-:W-:-:S13]  /*1790*/  ISETP.GT.AND P0, PT, R14, 0xfe, PT ;  /* 0x000000fe0e00780c */ /* 0x000fda0003f04270 */
[----:B------:R-:W-:Y:S05]  /*17a0*/  @P0 BRA `(.L_x_24) ;  /* 0x00000000006c0947 */ /* 0x000fea0003800000 */
[----:B------:R-:W-:-:S13]  /*17b0*/  ISETP.GE.AND P0, PT, R14, 0x1, PT ;  /* 0x000000010e00780c */ /* 0x000fda0003f06270 */
[----:B------:R-:W-:Y:S05]  /*17c0*/  @P0 BRA `(.L_x_25) ;  /* 0x0000000000740947 */ /* 0x000fea0003800000 */
[----:B------:R-:W-:Y:S02]  /*17d0*/  ISETP.GE.AND P0, PT, R14, -0x18, PT ;  /* 0xffffffe80e00780c */ /* 0x000fe40003f06270 */
[----:B------:R-:W-:-:S11]  /*17e0*/  LOP3.LUT R0, R0, 0x80000000, RZ, 0xc0, !PT ;  /* 0x8000000000007812 */ /* 0x000fd600078ec0ff */
[----:B------:R-:W-:Y:S05]  /*17f0*/  @!P0 BRA `(.L_x_25) ;  /* 0x0000000000688947 */ /* 0x000fea0003800000 */
[CCC-:B------:R-:W-:Y:S01]  /*1800*/  FFMA.RZ R8, R11.reuse, R19.reuse, R18.reuse ;  /* 0x000000130b087223 */ /* 0x1c0fe2000000c012 */
[C---:B------:R-:W-:Y:S02]  /*1810*/  IADD3 R17, PT, PT, R14.reuse, 0x20, RZ ;  /* 0x000000200e117810 */ /* 0x040fe40007ffe0ff */
[----:B------:R-:W-:Y:S02]  /*1820*/  ISETP.NE.AND P2, PT, R14, RZ, PT ;  /* 0x000000ff0e00720c */ /* 0x000fe40003f45270 */
[----:B------:R-:W-:Y:S01]  /*1830*/  LOP3.LUT R10, R8, 0x7fffff, RZ, 0xc0, !PT ;  /* 0x007fffff080a7812 */ /* 0x000fe200078ec0ff */
[CCC-:B------:R-:W-:Y:S01]  /*1840*/  FFMA.RP R8, R11.reuse, R19.reuse, R18.reuse ;  /* 0x000000130b087223 */ /* 0x1c0fe20000008012 */
[----:B------:R-:W-:Y:S01]  /*1850*/  FFMA.RM R11, R11, R19, R18 ;  /* 0x000000130b0b7223 */ /* 0x000fe20000004012 */
[----:B------:R-:W-:Y:S01]  /*1860*/  ISETP.NE.AND P1, PT, R14, RZ, PT ;  /* 0x000000ff0e00720c */ /* 0x000fe20003f25270 */
[----:B------:R-:W-:Y:S01]  /*1870*/  IMAD.MOV R14, RZ, RZ, -R14 ;  /* 0x000000ffff0e7224 */ /* 0x000fe200078e0a0e */
[----:B------:R-:W-:-:S02]  /*1880*/  LOP3.LUT R10, R10, 0x800000, RZ, 0xfc, !PT ;  /* 0x008000000a0a7812 */ /* 0x000fc400078efcff */
[----:B------:R-:W-:Y:S02]  /*1890*/  FSETP.NEU.FTZ.AND P0, PT, R8, R11, PT ;  /* 0x0000000b0800720b */ /* 0x000fe40003f1d000 */
[----:B------:R-:W-:Y:S02]  /*18a0*/  SHF.L.U32 R17, R10, R17, RZ ;  /* 0x000000110a117219 */ /* 0x000fe400000006ff */
[----:B------:R-:W-:Y:S02]  /*18b0*/  SEL R11, R14, RZ, P2 ;  /* 0x000000ff0e0b7207 */ /* 0x000fe40001000000 */
[----:B------:R-:W-:Y:S02]  /*18c0*/  ISETP.NE.AND P1, PT, R17, RZ, P1 ;  /* 0x000000ff1100720c */ /* 0x000fe40000f25270 */
[----:B------:R-:W-:Y:S02]  /*18d0*/  SHF.R.U32.HI R11, RZ, R11, R10 ;  /* 0x0000000bff0b7219 */ /* 0x000fe4000001160a */
[----:B------:R-:W-:-:S02]  /*18e0*/  PLOP3.LUT P0, PT, P0, P1, PT, 0xf8, 0x8f ;  /* 0x00000000008f781c */ /* 0x000fc40000703f70 */
[----:B------:R-:W-:Y:S02]  /*18f0*/  SHF.R.U32.HI R17, RZ, 0x1, R11 ;  /* 0x00000001ff117819 */ /* 0x000fe4000001160b */
[----:B------:R-:W-:-:S04]  /*1900*/  SEL R8, RZ, 0x1, !P0 ;  /* 0x00000001ff087807 */ /* 0x000fc80004000000 */
[----:B------:R-:W-:-:S04]  /*1910*/  LOP3.LUT R8, R8, 0x1, R17, 0xf8, !PT ;  /* 0x0000000108087812 */ /* 0x000fc800078ef811 */
[----:B------:R-:W-:-:S04]  /*1920*/  LOP3.LUT R8, R8, R11, RZ, 0xc0, !PT ;  /* 0x0000000b08087212 */ /* 0x000fc800078ec0ff */
[----:B------:R-:W-:-:S04]  /*1930*/  IADD3 R17, PT, PT, R17, R8, RZ ;  /* 0x0000000811117210 */ /* 0x000fc80007ffe0ff */
[----:B------:R-:W-:Y:S01]  /*1940*/  LOP3.LUT R0, R17, R0, RZ, 0xfc, !PT ;  /* 0x0000000011007212 */ /* 0x000fe200078efcff */
[----:B------:R-:W-:Y:S06]  /*1950*/  BRA `(.L_x_25) ;  /* 0x0000000000107947 */ /* 0x000fec0003800000 */
.L_x_24:
[----:B------:R-:W-:-:S04]  /*1960*/  LOP3.LUT R0, R0, 0x80000000, RZ, 0xc0, !PT ;  /* 0x8000000000007812 */ /* 0x000fc800078ec0ff */
[----:B------:R-:W-:Y:S01]  /*1970*/  LOP3.LUT R0, R0, 0x7f800000, RZ, 0xfc, !PT ;  /* 0x7f80000000007812 */ /* 0x000fe200078efcff */
[----:B------:R-:W-:Y:S06]  /*1980*/  BRA `(.L_x_25) ;  /* 0x0000000000047947 */ /* 0x000fec0003800000 */
.L_x_23:
[----:B------:R-:W-:-:S07]  /*1990*/  LEA R0, R17, R0, 0x17 ;  /* 0x0000000011007211 */ /* 0x000fce00078eb8ff */
.L_x_25:
[----:B------:R-:W-:Y:S05]  /*19a0*/  BSYNC.RECONVERGENT B3 ;  /* 0x0000000000037941 */ /* 0x000fea0003800200 */
.L_x_22:
[----:B------:R-:W-:Y:S05]  /*19b0*/  BRA `(.L_x_26) ;  /* 0x0000000000207947 */ /* 0x000fea0003800000 */
.L_x_21:
[----:B------:R-:W-:-:S04]  /*19c0*/  LOP3.LUT R0, R17, 0x80000000, R14, 0x48, !PT ;  /* 0x8000000011007812 */ /* 0x000fc800078e480e */
[----:B------:R-:W-:Y:S01]  /*19d0*/  LOP3.LUT R0, R0, 0x7f800000, RZ, 0xfc, !PT ;  /* 0x7f80000000007812 */ /* 0x000fe200078efcff */
[----:B------:R-:W-:Y:S06]  /*19e0*/  BRA `(.L_x_26) ;  /* 0x0000000000147947 */ /* 0x000fec0003800000 */
.L_x_20:
[----:B------:R-:W-:Y:S01]  /*19f0*/  LOP3.LUT R0, R17, 0x80000000, R14, 0x48, !PT ;  /* 0x8000000011007812 */ /* 0x000fe200078e480e */
[----:B------:R-:W-:Y:S06]  /*1a00*/  BRA `(.L_x_26) ;  /* 0x00000000000c7947 */ /* 0x000fec0003800000 */
.L_x_19:
[----:B------:R-:W0:Y:S01]  /*1a10*/  MUFU.RSQ R0, -QNAN ;  /* 0xffc0000000007908 */ /* 0x000e220000001400 */
[----:B------:R-:W-:Y:S05]  /*1a20*/  BRA `(.L_x_26) ;  /* 0x0000000000047947 */ /* 0x000fea0003800000 */
.L_x_18:
[----:B------:R-:W-:-:S07]  /*1a30*/  FADD.FTZ R0, R0, R11 ;  /* 0x0000000b00007221 */ /* 0x000fce0000010000 */
.L_x_26:
[----:B------:R-:W-:Y:S05]  /*1a40*/  BSYNC.RECONVERGENT B2 ;  /* 0x0000000000027941 */ /* 0x000fea0003800200 */
.L_x_16:
[----:B------:R-:W-:Y:S01]  /*1a50*/  HFMA2 R11, -RZ, RZ, 0, 0 ;  /* 0x00000000ff0b7431 */ /* 0x000fe200000001ff */
[----:B------:R-:W-:-:S04]  /*1a60*/  MOV R10, R2 ;  /* 0x00000002000a7202 */ /* 0x000fc80000000f00 */
[----:B0-----:R-:W-:Y:S05]  /*1a70*/  RET.REL.NODEC R10 `(_Z10batched_luPfS_S_ii) ;  /* 0xffffffe40a607950 */ /* 0x001fea0003c3ffff */
.L_x_27:
[----:B------:R-:W-:-:S00]  /*1a80*/  BRA `(.L_x_27) ;  /* 0xfffffffc00fc7947 */ /* 0x000fc0000383ffff */
[----:B------:R-:W-:-:S00]  /*1a90*/  NOP ;  /* 0x0000000000007918 */ /* 0x000fc00000000000 */
        /* <DEDUP_REMOVED lines=14> */
.L_x_28:


//--------------------- .nv.shared.reserved.0     --------------------------
	.section	.nv.shared.reserved.0,"aw",@nobits
	.weak		__nv_reservedSMEM_offset_0_alias
	.size		__nv_reservedSMEM_offset_0_alias, 0, 64
	.other		__nv_reservedSMEM_offset_0_alias,@"STO_CUDA_RESERVED_SHARED STV_DEFAULT"
__nv_reservedSMEM_offset_0_alias:
	.zero		0
	.zero		64


//--------------------- .nv.constant0._Z10batched_luPfS_S_ii --------------------------
	.section	.nv.constant0._Z10batched_luPfS_S_ii,"a",@progbits
	.sectionflags	@""
	.align	4
.nv.constant0._Z10batched_luPfS_S_ii:
	.zero		928


//--------------------- SYMBOLS --------------------------

	.type		.nv.reservedSmem.offset0,@object
	.size		.nv.reservedSmem.offset0,0x4
